//
// Generated by NVIDIA NVVM Compiler
//
// Compiler Build ID: CL-36424714
// Cuda compilation tools, release 13.0, V13.0.88
// Based on NVVM 20.0.0
//

.version 9.0
.target sm_100
.address_size 64

	// .globl	_Z19colorTiles_nosharedPjmP5uint2S1_jiiii

.visible .entry _Z19colorTiles_nosharedPjmP5uint2S1_jiiii(
	.param .u64 .ptr .align 1 _Z19colorTiles_nosharedPjmP5uint2S1_jiiii_param_0,
	.param .u64 _Z19colorTiles_nosharedPjmP5uint2S1_jiiii_param_1,
	.param .u64 .ptr .align 1 _Z19colorTiles_nosharedPjmP5uint2S1_jiiii_param_2,
	.param .u64 .ptr .align 1 _Z19colorTiles_nosharedPjmP5uint2S1_jiiii_param_3,
	.param .u32 _Z19colorTiles_nosharedPjmP5uint2S1_jiiii_param_4,
	.param .u32 _Z19colorTiles_nosharedPjmP5uint2S1_jiiii_param_5,
	.param .u32 _Z19colorTiles_nosharedPjmP5uint2S1_jiiii_param_6,
	.param .u32 _Z19colorTiles_nosharedPjmP5uint2S1_jiiii_param_7,
	.param .u32 _Z19colorTiles_nosharedPjmP5uint2S1_jiiii_param_8
)
{
	.reg .pred 	%p<14>;
	.reg .b32 	%r<24>;
	.reg .b64 	%rd<16>;

	ld.param.u64 	%rd6, [_Z19colorTiles_nosharedPjmP5uint2S1_jiiii_param_0];
	ld.param.u64 	%rd7, [_Z19colorTiles_nosharedPjmP5uint2S1_jiiii_param_1];
	ld.param.u64 	%rd8, [_Z19colorTiles_nosharedPjmP5uint2S1_jiiii_param_2];
	ld.param.u64 	%rd9, [_Z19colorTiles_nosharedPjmP5uint2S1_jiiii_param_3];
	ld.param.u32 	%r5, [_Z19colorTiles_nosharedPjmP5uint2S1_jiiii_param_4];
	ld.param.u32 	%r6, [_Z19colorTiles_nosharedPjmP5uint2S1_jiiii_param_5];
	ld.param.u32 	%r7, [_Z19colorTiles_nosharedPjmP5uint2S1_jiiii_param_6];
	ld.param.u32 	%r8, [_Z19colorTiles_nosharedPjmP5uint2S1_jiiii_param_7];
	ld.param.u32 	%r9, [_Z19colorTiles_nosharedPjmP5uint2S1_jiiii_param_8];
	mov.u32 	%r10, %ctaid.y;
	mov.u32 	%r11, %ntid.y;
	mov.u32 	%r12, %tid.y;
	mad.lo.s32 	%r13, %r10, %r11, %r12;
	add.s32 	%r1, %r13, %r6;
	mov.u32 	%r14, %ctaid.x;
	mov.u32 	%r15, %ntid.x;
	mov.u32 	%r16, %tid.x;
	mad.lo.s32 	%r17, %r14, %r15, %r16;
	add.s32 	%r2, %r17, %r8;
	setp.lt.s32 	%p1, %r1, %r6;
	setp.gt.s32 	%p2, %r1, %r7;
	setp.lt.s32 	%p3, %r2, %r8;
	or.pred  	%p4, %p1, %p3;
	or.pred  	%p5, %p4, %p2;
	setp.gt.s32 	%p6, %r2, %r9;
	or.pred  	%p7, %p6, %p5;
	@%p7 bra 	$L__BB0_9;
	cvta.to.global.u64 	%rd10, %rd6;
	cvt.s64.s32 	%rd11, %r1;
	mad.lo.s64 	%rd12, %rd7, %rd11, %rd10;
	mul.wide.s32 	%rd13, %r2, 4;
	add.s64 	%rd1, %rd12, %rd13;
	setp.eq.s32 	%p8, %r5, 0;
	@%p8 bra 	$L__BB0_9;
	cvta.to.global.u64 	%rd2, %rd8;
	cvta.to.global.u64 	%rd3, %rd9;
	mov.b32 	%r23, 0;
$L__BB0_3:
	mul.wide.u32 	%rd14, %r23, 8;
	add.s64 	%rd4, %rd2, %rd14;
	ld.global.u32 	%r19, [%rd4];
	setp.gt.u32 	%p9, %r19, %r2;
	@%p9 bra 	$L__BB0_8;
	add.s64 	%rd5, %rd3, %rd14;
	ld.global.u32 	%r20, [%rd5];
	setp.lt.u32 	%p10, %r20, %r2;
	@%p10 bra 	$L__BB0_8;
	ld.global.u32 	%r21, [%rd4+4];
	setp.gt.u32 	%p11, %r21, %r1;
	@%p11 bra 	$L__BB0_8;
	ld.global.u32 	%r22, [%rd5+4];
	setp.lt.u32 	%p12, %r22, %r1;
	@%p12 bra 	$L__BB0_8;
	st.global.u32 	[%rd1], %r23;
	bra.uni 	$L__BB0_9;
$L__BB0_8:
	add.s32 	%r23, %r23, 1;
	setp.ne.s32 	%p13, %r23, %r5;
	@%p13 bra 	$L__BB0_3;
$L__BB0_9:
	ret;

}
	// .globl	_Z17histCalc_nosharedPjS_jiiiij
.visible .entry _Z17histCalc_nosharedPjS_jiiiij(
	.param .u64 .ptr .align 1 _Z17histCalc_nosharedPjS_jiiiij_param_0,
	.param .u64 .ptr .align 1 _Z17histCalc_nosharedPjS_jiiiij_param_1,
	.param .u32 _Z17histCalc_nosharedPjS_jiiiij_param_2,
	.param .u32 _Z17histCalc_nosharedPjS_jiiiij_param_3,
	.param .u32 _Z17histCalc_nosharedPjS_jiiiij_param_4,
	.param .u32 _Z17histCalc_nosharedPjS_jiiiij_param_5,
	.param .u32 _Z17histCalc_nosharedPjS_jiiiij_param_6,
	.param .u32 _Z17histCalc_nosharedPjS_jiiiij_param_7
)
{
	.reg .pred 	%p<5>;
	.reg .b32 	%r<27>;
	.reg .b64 	%rd<9>;

	ld.param.u64 	%rd1, [_Z17histCalc_nosharedPjS_jiiiij_param_0];
	ld.param.u64 	%rd2, [_Z17histCalc_nosharedPjS_jiiiij_param_1];
	ld.param.u32 	%r7, [_Z17histCalc_nosharedPjS_jiiiij_param_2];
	ld.param.u32 	%r9, [_Z17histCalc_nosharedPjS_jiiiij_param_3];
	ld.param.u32 	%r10, [_Z17histCalc_nosharedPjS_jiiiij_param_4];
	ld.param.u32 	%r11, [_Z17histCalc_nosharedPjS_jiiiij_param_5];
	ld.param.u32 	%r12, [_Z17histCalc_nosharedPjS_jiiiij_param_6];
	ld.param.u32 	%r8, [_Z17histCalc_nosharedPjS_jiiiij_param_7];
	mov.u32 	%r13, %ctaid.y;
	mov.u32 	%r14, %ntid.y;
	mov.u32 	%r15, %tid.y;
	mad.lo.s32 	%r1, %r13, %r14, %r15;
	mov.u32 	%r16, %ctaid.x;
	mov.u32 	%r2, %ntid.x;
	mov.u32 	%r17, %tid.x;
	mad.lo.s32 	%r3, %r16, %r2, %r17;
	sub.s32 	%r18, %r10, %r9;
	add.s32 	%r4, %r18, 1;
	sub.s32 	%r19, %r12, %r11;
	add.s32 	%r20, %r19, 1;
	setp.gt.s32 	%p1, %r1, %r4;
	setp.gt.s32 	%p2, %r3, %r20;
	or.pred  	%p3, %p1, %p2;
	@%p3 bra 	$L__BB1_3;
	cvta.to.global.u64 	%rd3, %rd2;
	mov.u32 	%r21, %nctaid.x;
	mul.lo.s32 	%r22, %r21, %r2;
	mad.lo.s32 	%r23, %r22, %r1, %r3;
	rem.u32 	%r5, %r23, %r8;
	mad.lo.s32 	%r24, %r4, %r1, %r3;
	mul.wide.s32 	%rd4, %r24, 4;
	add.s64 	%rd5, %rd3, %rd4;
	ld.global.u32 	%r6, [%rd5];
	setp.eq.s32 	%p4, %r6, -1;
	@%p4 bra 	$L__BB1_3;
	mad.lo.s32 	%r25, %r5, %r7, %r6;
	cvta.to.global.u64 	%rd6, %rd1;
	mul.wide.u32 	%rd7, %r25, 4;
	add.s64 	%rd8, %rd6, %rd7;
	atom.global.add.u32 	%r26, [%rd8], 1;
$L__BB1_3:
	ret;

}
	// .globl	_Z16sumHist_nosharedPjS_jj
.visible .entry _Z16sumHist_nosharedPjS_jj(
	.param .u64 .ptr .align 1 _Z16sumHist_nosharedPjS_jj_param_0,
	.param .u64 .ptr .align 1 _Z16sumHist_nosharedPjS_jj_param_1,
	.param .u32 _Z16sumHist_nosharedPjS_jj_param_2,
	.param .u32 _Z16sumHist_nosharedPjS_jj_param_3
)
{
	.reg .pred 	%p<12>;
	.reg .b32 	%r<178>;
	.reg .b64 	%rd<65>;

	ld.param.u64 	%rd4, [_Z16sumHist_nosharedPjS_jj_param_0];
	ld.param.u64 	%rd3, [_Z16sumHist_nosharedPjS_jj_param_1];
	ld.param.u32 	%r78, [_Z16sumHist_nosharedPjS_jj_param_2];
	ld.param.u32 	%r79, [_Z16sumHist_nosharedPjS_jj_param_3];
	cvta.to.global.u64 	%rd1, %rd4;
	mov.u32 	%r1, %tid.x;
	setp.ge.u32 	%p1, %r1, %r78;
	setp.eq.s32 	%p2, %r79, 0;
	or.pred  	%p3, %p1, %p2;
	@%p3 bra 	$L__BB2_13;
	cvta.to.global.u64 	%rd5, %rd3;
	mul.wide.u32 	%rd6, %r1, 4;
	add.s64 	%rd2, %rd5, %rd6;
	ld.global.u32 	%r169, [%rd2];
	add.s32 	%r81, %r79, -1;
	and.b32  	%r3, %r79, 15;
	setp.lt.u32 	%p4, %r81, 15;
	mov.b32 	%r172, 0;
	@%p4 bra 	$L__BB2_4;
	and.b32  	%r172, %r79, -16;
	neg.s32 	%r167, %r172;
	add.s32 	%r166, %r1, %r78;
	shl.b32 	%r7, %r78, 4;
	shl.b32 	%r82, %r78, 1;
	add.s32 	%r165, %r1, %r82;
	mad.lo.s32 	%r164, %r78, 3, %r1;
	shl.b32 	%r83, %r78, 2;
	add.s32 	%r163, %r1, %r83;
	mad.lo.s32 	%r162, %r78, 5, %r1;
	mad.lo.s32 	%r161, %r78, 6, %r1;
	mad.lo.s32 	%r160, %r78, 7, %r1;
	shl.b32 	%r84, %r78, 3;
	add.s32 	%r159, %r1, %r84;
	mad.lo.s32 	%r158, %r78, 9, %r1;
	mad.lo.s32 	%r157, %r78, 10, %r1;
	mad.lo.s32 	%r156, %r78, 11, %r1;
	mad.lo.s32 	%r155, %r78, 12, %r1;
	mad.lo.s32 	%r154, %r78, 13, %r1;
	mad.lo.s32 	%r153, %r78, 14, %r1;
	mad.lo.s32 	%r152, %r78, 15, %r1;
	mov.u32 	%r151, %r1;
$L__BB2_3:
	.pragma "nounroll";
	mul.wide.u32 	%rd7, %r151, 4;
	add.s64 	%rd8, %rd1, %rd7;
	ld.global.u32 	%r85, [%rd8];
	add.s32 	%r86, %r169, %r85;
	st.global.u32 	[%rd2], %r86;
	mul.wide.u32 	%rd9, %r166, 4;
	add.s64 	%rd10, %rd1, %rd9;
	ld.global.u32 	%r87, [%rd10];
	add.s32 	%r88, %r86, %r87;
	st.global.u32 	[%rd2], %r88;
	mul.wide.u32 	%rd11, %r165, 4;
	add.s64 	%rd12, %rd1, %rd11;
	ld.global.u32 	%r89, [%rd12];
	add.s32 	%r90, %r88, %r89;
	st.global.u32 	[%rd2], %r90;
	mul.wide.u32 	%rd13, %r164, 4;
	add.s64 	%rd14, %rd1, %rd13;
	ld.global.u32 	%r91, [%rd14];
	add.s32 	%r92, %r90, %r91;
	st.global.u32 	[%rd2], %r92;
	mul.wide.u32 	%rd15, %r163, 4;
	add.s64 	%rd16, %rd1, %rd15;
	ld.global.u32 	%r93, [%rd16];
	add.s32 	%r94, %r92, %r93;
	st.global.u32 	[%rd2], %r94;
	mul.wide.u32 	%rd17, %r162, 4;
	add.s64 	%rd18, %rd1, %rd17;
	ld.global.u32 	%r95, [%rd18];
	add.s32 	%r96, %r94, %r95;
	st.global.u32 	[%rd2], %r96;
	mul.wide.u32 	%rd19, %r161, 4;
	add.s64 	%rd20, %rd1, %rd19;
	ld.global.u32 	%r97, [%rd20];
	add.s32 	%r98, %r96, %r97;
	st.global.u32 	[%rd2], %r98;
	mul.wide.u32 	%rd21, %r160, 4;
	add.s64 	%rd22, %rd1, %rd21;
	ld.global.u32 	%r99, [%rd22];
	add.s32 	%r100, %r98, %r99;
	st.global.u32 	[%rd2], %r100;
	mul.wide.u32 	%rd23, %r159, 4;
	add.s64 	%rd24, %rd1, %rd23;
	ld.global.u32 	%r101, [%rd24];
	add.s32 	%r102, %r100, %r101;
	st.global.u32 	[%rd2], %r102;
	mul.wide.u32 	%rd25, %r158, 4;
	add.s64 	%rd26, %rd1, %rd25;
	ld.global.u32 	%r103, [%rd26];
	add.s32 	%r104, %r102, %r103;
	st.global.u32 	[%rd2], %r104;
	mul.wide.u32 	%rd27, %r157, 4;
	add.s64 	%rd28, %rd1, %rd27;
	ld.global.u32 	%r105, [%rd28];
	add.s32 	%r106, %r104, %r105;
	st.global.u32 	[%rd2], %r106;
	mul.wide.u32 	%rd29, %r156, 4;
	add.s64 	%rd30, %rd1, %rd29;
	ld.global.u32 	%r107, [%rd30];
	add.s32 	%r108, %r106, %r107;
	st.global.u32 	[%rd2], %r108;
	mul.wide.u32 	%rd31, %r155, 4;
	add.s64 	%rd32, %rd1, %rd31;
	ld.global.u32 	%r109, [%rd32];
	add.s32 	%r110, %r108, %r109;
	st.global.u32 	[%rd2], %r110;
	mul.wide.u32 	%rd33, %r154, 4;
	add.s64 	%rd34, %rd1, %rd33;
	ld.global.u32 	%r111, [%rd34];
	add.s32 	%r112, %r110, %r111;
	st.global.u32 	[%rd2], %r112;
	mul.wide.u32 	%rd35, %r153, 4;
	add.s64 	%rd36, %rd1, %rd35;
	ld.global.u32 	%r113, [%rd36];
	add.s32 	%r114, %r112, %r113;
	st.global.u32 	[%rd2], %r114;
	mul.wide.u32 	%rd37, %r152, 4;
	add.s64 	%rd38, %rd1, %rd37;
	ld.global.u32 	%r115, [%rd38];
	add.s32 	%r169, %r114, %r115;
	st.global.u32 	[%rd2], %r169;
	add.s32 	%r167, %r167, 16;
	add.s32 	%r166, %r166, %r7;
	add.s32 	%r165, %r165, %r7;
	add.s32 	%r164, %r164, %r7;
	add.s32 	%r163, %r163, %r7;
	add.s32 	%r162, %r162, %r7;
	add.s32 	%r161, %r161, %r7;
	add.s32 	%r160, %r160, %r7;
	add.s32 	%r159, %r159, %r7;
	add.s32 	%r158, %r158, %r7;
	add.s32 	%r157, %r157, %r7;
	add.s32 	%r156, %r156, %r7;
	add.s32 	%r155, %r155, %r7;
	add.s32 	%r154, %r154, %r7;
	add.s32 	%r153, %r153, %r7;
	add.s32 	%r152, %r152, %r7;
	add.s32 	%r151, %r151, %r7;
	setp.ne.s32 	%p5, %r167, 0;
	@%p5 bra 	$L__BB2_3;
$L__BB2_4:
	setp.eq.s32 	%p6, %r3, 0;
	@%p6 bra 	$L__BB2_13;
	and.b32  	%r60, %r79, 7;
	setp.lt.u32 	%p7, %r3, 8;
	@%p7 bra 	$L__BB2_7;
	mad.lo.s32 	%r116, %r172, %r78, %r1;
	mul.wide.u32 	%rd39, %r116, 4;
	add.s64 	%rd40, %rd1, %rd39;
	ld.global.u32 	%r117, [%rd40];
	add.s32 	%r118, %r169, %r117;
	st.global.u32 	[%rd2], %r118;
	add.s32 	%r119, %r116, %r78;
	mul.wide.u32 	%rd41, %r119, 4;
	add.s64 	%rd42, %rd1, %rd41;
	ld.global.u32 	%r120, [%rd42];
	add.s32 	%r121, %r118, %r120;
	st.global.u32 	[%rd2], %r121;
	add.s32 	%r122, %r119, %r78;
	mul.wide.u32 	%rd43, %r122, 4;
	add.s64 	%rd44, %rd1, %rd43;
	ld.global.u32 	%r123, [%rd44];
	add.s32 	%r124, %r121, %r123;
	st.global.u32 	[%rd2], %r124;
	add.s32 	%r125, %r122, %r78;
	mul.wide.u32 	%rd45, %r125, 4;
	add.s64 	%rd46, %rd1, %rd45;
	ld.global.u32 	%r126, [%rd46];
	add.s32 	%r127, %r124, %r126;
	st.global.u32 	[%rd2], %r127;
	add.s32 	%r128, %r125, %r78;
	mul.wide.u32 	%rd47, %r128, 4;
	add.s64 	%rd48, %rd1, %rd47;
	ld.global.u32 	%r129, [%rd48];
	add.s32 	%r130, %r127, %r129;
	st.global.u32 	[%rd2], %r130;
	add.s32 	%r131, %r128, %r78;
	mul.wide.u32 	%rd49, %r131, 4;
	add.s64 	%rd50, %rd1, %rd49;
	ld.global.u32 	%r132, [%rd50];
	add.s32 	%r133, %r130, %r132;
	st.global.u32 	[%rd2], %r133;
	add.s32 	%r134, %r131, %r78;
	mul.wide.u32 	%rd51, %r134, 4;
	add.s64 	%rd52, %rd1, %rd51;
	ld.global.u32 	%r135, [%rd52];
	add.s32 	%r136, %r133, %r135;
	st.global.u32 	[%rd2], %r136;
	add.s32 	%r137, %r134, %r78;
	mul.wide.u32 	%rd53, %r137, 4;
	add.s64 	%rd54, %rd1, %rd53;
	ld.global.u32 	%r138, [%rd54];
	add.s32 	%r169, %r136, %r138;
	st.global.u32 	[%rd2], %r169;
	add.s32 	%r172, %r172, 8;
$L__BB2_7:
	setp.eq.s32 	%p8, %r60, 0;
	@%p8 bra 	$L__BB2_13;
	and.b32  	%r65, %r79, 3;
	setp.lt.u32 	%p9, %r60, 4;
	@%p9 bra 	$L__BB2_10;
	mad.lo.s32 	%r139, %r172, %r78, %r1;
	mul.wide.u32 	%rd55, %r139, 4;
	add.s64 	%rd56, %rd1, %rd55;
	ld.global.u32 	%r140, [%rd56];
	add.s32 	%r141, %r169, %r140;
	st.global.u32 	[%rd2], %r141;
	add.s32 	%r142, %r139, %r78;
	mul.wide.u32 	%rd57, %r142, 4;
	add.s64 	%rd58, %rd1, %rd57;
	ld.global.u32 	%r143, [%rd58];
	add.s32 	%r144, %r141, %r143;
	st.global.u32 	[%rd2], %r144;
	add.s32 	%r145, %r142, %r78;
	mul.wide.u32 	%rd59, %r145, 4;
	add.s64 	%rd60, %rd1, %rd59;
	ld.global.u32 	%r146, [%rd60];
	add.s32 	%r147, %r144, %r146;
	st.global.u32 	[%rd2], %r147;
	add.s32 	%r148, %r145, %r78;
	mul.wide.u32 	%rd61, %r148, 4;
	add.s64 	%rd62, %rd1, %rd61;
	ld.global.u32 	%r149, [%rd62];
	add.s32 	%r169, %r147, %r149;
	st.global.u32 	[%rd2], %r169;
	add.s32 	%r172, %r172, 4;
$L__BB2_10:
	setp.eq.s32 	%p10, %r65, 0;
	@%p10 bra 	$L__BB2_13;
	mad.lo.s32 	%r176, %r172, %r78, %r1;
	neg.s32 	%r175, %r65;
$L__BB2_12:
	.pragma "nounroll";
	mul.wide.u32 	%rd63, %r176, 4;
	add.s64 	%rd64, %rd1, %rd63;
	ld.global.u32 	%r150, [%rd64];
	add.s32 	%r169, %r169, %r150;
	st.global.u32 	[%rd2], %r169;
	add.s32 	%r176, %r176, %r78;
	add.s32 	%r175, %r175, 1;
	setp.ne.s32 	%p11, %r175, 0;
	@%p11 bra 	$L__BB2_12;
$L__BB2_13:
	ret;

}


// ===== COMPILED SASS (sm_100) =====

	.target	sm_100

	.elftype	@"ET_EXEC"


//--------------------- .note.nv.tkinfo           --------------------------
	.section	.note.nv.tkinfo,"",@"SHT_NOTE"
	.sectionflags	@"SHF_NOTE_NV_TKINFO"
	.tkinfo
        /*0018*/ 	.word	0x00000002
        /*0030*/ 	.string	""
        /*0030*/ 	.string	"ptxas"
        /*0030*/ 	.string	"Cuda compilation tools, release 13.0, V13.0.88"
        /*0030*/ 	.string	"Build cuda_13.0.r13.0/compiler.36424714_0"
        /*0030*/ 	.string	"-arch sm_100 -m 64 "



//--------------------- .note.nv.cuinfo           --------------------------
	.section	.note.nv.cuinfo,"",@"SHT_NOTE"
	.sectionflags	@"SHF_NOTE_NV_CUINFO"
        /*0018*/ 	.short	0x0002
        /*001a*/ 	.short	0x0064
        /*001c*/ 	.short	0x0082
	.zero		2


//--------------------- .nv.info                  --------------------------
	.section	.nv.info,"",@"SHT_CUDA_INFO"
	.align	4


	//----- nvinfo : EIATTR_REGCOUNT
	.align		4
        /*0000*/ 	.byte	0x04, 0x2f
        /*0002*/ 	.short	(.L_1 - .L_0)
	.align		4
.L_0:
        /*0004*/ 	.word	index@(_Z19colorTiles_nosharedPjmP5uint2S1_jiiii)
        /*0008*/ 	.word	0x00000014


	//----- nvinfo : EIATTR_FRAME_SIZE
	.align		4
.L_1:
        /*000c*/ 	.byte	0x04, 0x11
        /*000e*/ 	.short	(.L_3 - .L_2)
	.align		4
.L_2:
        /*0010*/ 	.word	index@(_Z19colorTiles_nosharedPjmP5uint2S1_jiiii)
        /*0014*/ 	.word	0x00000000


	//----- nvinfo : EIATTR_REGCOUNT
	.align		4
.L_3:
        /*0018*/ 	.byte	0x04, 0x2f
        /*001a*/ 	.short	(.L_5 - .L_4)
	.align		4
.L_4:
        /*001c*/ 	.word	index@(_Z17histCalc_nosharedPjS_jiiiij)
        /*0020*/ 	.word	0x0000000e


	//----- nvinfo : EIATTR_FRAME_SIZE
	.align		4
.L_5:
        /*0024*/ 	.byte	0x04, 0x11
        /*0026*/ 	.short	(.L_7 - .L_6)
	.align		4
.L_6:
        /*0028*/ 	.word	index@(_Z17histCalc_nosharedPjS_jiiiij)
        /*002c*/ 	.word	0x00000000


	//----- nvinfo : EIATTR_REGCOUNT
	.align		4
.L_7:
        /*0030*/ 	.byte	0x04, 0x2f
        /*0032*/ 	.short	(.L_9 - .L_8)
	.align		4
.L_8:
        /*0034*/ 	.word	index@(_Z16sumHist_nosharedPjS_jj)
        /*0038*/ 	.word	0x00000020


	//----- nvinfo : EIATTR_FRAME_SIZE
	.align		4
.L_9:
        /*003c*/ 	.byte	0x04, 0x11
        /*003e*/ 	.short	(.L_11 - .L_10)
	.align		4
.L_10:
        /*0040*/ 	.word	index@(_Z16sumHist_nosharedPjS_jj)
        /*0044*/ 	.word	0x00000000


	//----- nvinfo : EIATTR_MIN_STACK_SIZE
	.align		4
.L_11:
        /*0048*/ 	.byte	0x04, 0x12
        /*004a*/ 	.short	(.L_13 - .L_12)
	.align		4
.L_12:
        /*004c*/ 	.word	index@(_Z16sumHist_nosharedPjS_jj)
        /*0050*/ 	.word	0x00000000


	//----- nvinfo : EIATTR_MIN_STACK_SIZE
	.align		4
.L_13:
        /*0054*/ 	.byte	0x04, 0x12
        /*0056*/ 	.short	(.L_15 - .L_14)
	.align		4
.L_14:
        /*0058*/ 	.word	index@(_Z17histCalc_nosharedPjS_jiiiij)
        /*005c*/ 	.word	0x00000000


	//----- nvinfo : EIATTR_MIN_STACK_SIZE
	.align		4
.L_15:
        /*0060*/ 	.byte	0x04, 0x12
        /*0062*/ 	.short	(.L_17 - .L_16)
	.align		4
.L_16:
        /*0064*/ 	.word	index@(_Z19colorTiles_nosharedPjmP5uint2S1_jiiii)
        /*0068*/ 	.word	0x00000000
.L_17:


//--------------------- .nv.compat                --------------------------
	.section	.nv.compat,"",@"SHT_CUDA_COMPAT_INFO"
	.align	4
        /*0000*/ 	.byte	0x02, 0x09, 0x00, 0x00, 0x02, 0x02, 0x01, 0x00, 0x02, 0x05, 0x05, 0x00, 0x03, 0x07, 0x01, 0x01
        /*0010*/ 	.byte	0x02, 0x03, 0x00, 0x00, 0x02, 0x06, 0x01, 0x00, 0x04, 0x0b, 0x08, 0x00, 0x09, 0x00, 0x00, 0x00
        /*0020*/ 	.byte	0x00, 0x00, 0x00, 0x00


//--------------------- .nv.info._Z16sumHist_nosharedPjS_jj --------------------------
	.section	.nv.info._Z16sumHist_nosharedPjS_jj,"",@"SHT_CUDA_INFO"
	.sectionflags	@""
	.align	4


	//----- nvinfo : EIATTR_CUDA_API_VERSION
	.align		4
        /*0000*/ 	.byte	0x04, 0x37
        /*0002*/ 	.short	(.L_19 - .L_18)
.L_18:
        /*0004*/ 	.word	0x00000082


	//----- nvinfo : EIATTR_KPARAM_INFO
	.align		4
.L_19:
        /*0008*/ 	.byte	0x04, 0x17
        /*000a*/ 	.short	(.L_21 - .L_20)
.L_20:
        /*000c*/ 	.word	0x00000000
        /*0010*/ 	.short	0x0003
        /*0012*/ 	.short	0x0014
        /*0014*/ 	.byte	0x00, 0xf0, 0x11, 0x00


	//----- nvinfo : EIATTR_KPARAM_INFO
	.align		4
.L_21:
        /*0018*/ 	.byte	0x04, 0x17
        /*001a*/ 	.short	(.L_23 - .L_22)
.L_22:
        /*001c*/ 	.word	0x00000000
        /*0020*/ 	.short	0x0002
        /*0022*/ 	.short	0x0010
        /*0024*/ 	.byte	0x00, 0xf0, 0x11, 0x00


	//----- nvinfo : EIATTR_KPARAM_INFO
	.align		4
.L_23:
        /*0028*/ 	.byte	0x04, 0x17
        /*002a*/ 	.short	(.L_25 - .L_24)
.L_24:
        /*002c*/ 	.word	0x00000000
        /*0030*/ 	.short	0x0001
        /*0032*/ 	.short	0x0008
        /*0034*/ 	.byte	0x00, 0xf5, 0x21, 0x00


	//----- nvinfo : EIATTR_KPARAM_INFO
	.align		4
.L_25:
        /*0038*/ 	.byte	0x04, 0x17
        /*003a*/ 	.short	(.L_27 - .L_26)
.L_26:
        /*003c*/ 	.word	0x00000000
        /*0040*/ 	.short	0x0000
        /*0042*/ 	.short	0x0000
        /*0044*/ 	.byte	0x00, 0xf5, 0x21, 0x00


	//----- nvinfo : EIATTR_SPARSE_MMA_MASK
	.align		4
.L_27:
        /*0048*/ 	.byte	0x03, 0x50
        /*004a*/ 	.short	0x0000


	//----- nvinfo : EIATTR_MAXREG_COUNT
	.align		4
        /*004c*/ 	.byte	0x03, 0x1b
        /*004e*/ 	.short	0x00ff


	//----- nvinfo : EIATTR_MERCURY_ISA_VERSION
	.align		4
        /*0050*/ 	.byte	0x03, 0x5f
        /*0052*/ 	.short	0x0101


	//----- nvinfo : EIATTR_VRC_CTA_INIT_COUNT
	.align		4
        /*0054*/ 	.byte	0x02, 0x4a
	.zero		1
	.zero		1


	//----- nvinfo : EIATTR_EXIT_INSTR_OFFSETS
	.align		4
        /*0058*/ 	.byte	0x04, 0x1c
        /*005a*/ 	.short	(.L_29 - .L_28)


	//   ....[0]....
.L_28:
        /*005c*/ 	.word	0x00000050


	//   ....[1]....
        /*0060*/ 	.word	0x000008c0


	//   ....[2]....
        /*0064*/ 	.word	0x00000bd0


	//   ....[3]....
        /*0068*/ 	.word	0x00000da0


	//   ....[4]....
        /*006c*/ 	.word	0x00000e70


	//----- nvinfo : EIATTR_CBANK_PARAM_SIZE
	.align		4
.L_29:
        /*0070*/ 	.byte	0x03, 0x19
        /*0072*/ 	.short	0x0018


	//----- nvinfo : EIATTR_PARAM_CBANK
	.align		4
        /*0074*/ 	.byte	0x04, 0x0a
        /*0076*/ 	.short	(.L_31 - .L_30)
	.align		4
.L_30:
        /*0078*/ 	.word	index@(.nv.constant0._Z16sumHist_nosharedPjS_jj)
        /*007c*/ 	.short	0x0380
        /*007e*/ 	.short	0x0018


	//----- nvinfo : EIATTR_SW_WAR
	.align		4
.L_31:
        /*0080*/ 	.byte	0x04, 0x36
        /*0082*/ 	.short	(.L_33 - .L_32)
.L_32:
        /*0084*/ 	.word	0x00000008
.L_33:


//--------------------- .nv.info._Z17histCalc_nosharedPjS_jiiiij --------------------------
	.section	.nv.info._Z17histCalc_nosharedPjS_jiiiij,"",@"SHT_CUDA_INFO"
	.sectionflags	@""
	.align	4


	//----- nvinfo : EIATTR_CUDA_API_VERSION
	.align		4
        /*0000*/ 	.byte	0x04, 0x37
        /*0002*/ 	.short	(.L_35 - .L_34)
.L_34:
        /*0004*/ 	.word	0x00000082


	//----- nvinfo : EIATTR_KPARAM_INFO
	.align		4
.L_35:
        /*0008*/ 	.byte	0x04, 0x17
        /*000a*/ 	.short	(.L_37 - .L_36)
.L_36:
        /*000c*/ 	.word	0x00000000
        /*0010*/ 	.short	0x0007
        /*0012*/ 	.short	0x0024
        /*0014*/ 	.byte	0x00, 0xf0, 0x11, 0x00


	//----- nvinfo : EIATTR_KPARAM_INFO
	.align		4
.L_37:
        /*0018*/ 	.byte	0x04, 0x17
        /*001a*/ 	.short	(.L_39 - .L_38)
.L_38:
        /*001c*/ 	.word	0x00000000
        /*0020*/ 	.short	0x0006
        /*0022*/ 	.short	0x0020
        /*0024*/ 	.byte	0x00, 0xf0, 0x11, 0x00


	//----- nvinfo : EIATTR_KPARAM_INFO
	.align		4
.L_39:
        /*0028*/ 	.byte	0x04, 0x17
        /*002a*/ 	.short	(.L_41 - .L_40)
.L_40:
        /*002c*/ 	.word	0x00000000
        /*0030*/ 	.short	0x0005
        /*0032*/ 	.short	0x001c
        /*0034*/ 	.byte	0x00, 0xf0, 0x11, 0x00


	//----- nvinfo : EIATTR_KPARAM_INFO
	.align		4
.L_41:
        /*0038*/ 	.byte	0x04, 0x17
        /*003a*/ 	.short	(.L_43 - .L_42)
.L_42:
        /*003c*/ 	.word	0x00000000
        /*0040*/ 	.short	0x0004
        /*0042*/ 	.short	0x0018
        /*0044*/ 	.byte	0x00, 0xf0, 0x11, 0x00


	//----- nvinfo : EIATTR_KPARAM_INFO
	.align		4
.L_43:
        /*0048*/ 	.byte	0x04, 0x17
        /*004a*/ 	.short	(.L_45 - .L_44)
.L_44:
        /*004c*/ 	.word	0x00000000
        /*0050*/ 	.short	0x0003
        /*0052*/ 	.short	0x0014
        /*0054*/ 	.byte	0x00, 0xf0, 0x11, 0x00


	//----- nvinfo : EIATTR_KPARAM_INFO
	.align		4
.L_45:
        /*0058*/ 	.byte	0x04, 0x17
        /*005a*/ 	.short	(.L_47 - .L_46)
.L_46:
        /*005c*/ 	.word	0x00000000
        /*0060*/ 	.short	0x0002
        /*0062*/ 	.short	0x0010
        /*0064*/ 	.byte	0x00, 0xf0, 0x11, 0x00


	//----- nvinfo : EIATTR_KPARAM_INFO
	.align		4
.L_47:
        /*0068*/ 	.byte	0x04, 0x17
        /*006a*/ 	.short	(.L_49 - .L_48)
.L_48:
        /*006c*/ 	.word	0x00000000
        /*0070*/ 	.short	0x0001
        /*0072*/ 	.short	0x0008
        /*0074*/ 	.byte	0x00, 0xf5, 0x21, 0x00


	//----- nvinfo : EIATTR_KPARAM_INFO
	.align		4
.L_49:
        /*0078*/ 	.byte	0x04, 0x17
        /*007a*/ 	.short	(.L_51 - .L_50)
.L_50:
        /*007c*/ 	.word	0x00000000
        /*0080*/ 	.short	0x0000
        /*0082*/ 	.short	0x0000
        /*0084*/ 	.byte	0x00, 0xf5, 0x21, 0x00


	//----- nvinfo : EIATTR_SPARSE_MMA_MASK
	.align		4
.L_51:
        /*0088*/ 	.byte	0x03, 0x50
        /*008a*/ 	.short	0x0000


	//----- nvinfo : EIATTR_MAXREG_COUNT
	.align		4
        /*008c*/ 	.byte	0x03, 0x1b
        /*008e*/ 	.short	0x00ff


	//----- nvinfo : EIATTR_MERCURY_ISA_VERSION
	.align		4
        /*0090*/ 	.byte	0x03, 0x5f
        /*0092*/ 	.short	0x0101


	//----- nvinfo : EIATTR_VRC_CTA_INIT_COUNT
	.align		4
        /*0094*/ 	.byte	0x02, 0x4a
	.zero		1
	.zero		1


	//----- nvinfo : EIATTR_EXIT_INSTR_OFFSETS
	.align		4
        /*0098*/ 	.byte	0x04, 0x1c
        /*009a*/ 	.short	(.L_53 - .L_52)


	//   ....[0]....
.L_52:
        /*009c*/ 	.word	0x00000100


	//   ....[1]....
        /*00a0*/ 	.word	0x000002c0


	//   ....[2]....
        /*00a4*/ 	.word	0x00000330


	//----- nvinfo : EIATTR_CBANK_PARAM_SIZE
	.align		4
.L_53:
        /*00a8*/ 	.byte	0x03, 0x19
        /*00aa*/ 	.short	0x0028


	//----- nvinfo : EIATTR_PARAM_CBANK
	.align		4
        /*00ac*/ 	.byte	0x04, 0x0a
        /*00ae*/ 	.short	(.L_55 - .L_54)
	.align		4
.L_54:
        /*00b0*/ 	.word	index@(.nv.constant0._Z17histCalc_nosharedPjS_jiiiij)
        /*00b4*/ 	.short	0x0380
        /*00b6*/ 	.short	0x0028


	//----- nvinfo : EIATTR_SW_WAR
	.align		4
.L_55:
        /*00b8*/ 	.byte	0x04, 0x36
        /*00ba*/ 	.short	(.L_57 - .L_56)
.L_56:
        /*00bc*/ 	.word	0x00000008
.L_57:


//--------------------- .nv.info._Z19colorTiles_nosharedPjmP5uint2S1_jiiii --------------------------
	.section	.nv.info._Z19colorTiles_nosharedPjmP5uint2S1_jiiii,"",@"SHT_CUDA_INFO"
	.sectionflags	@""
	.align	4


	//----- nvinfo : EIATTR_CUDA_API_VERSION
	.align		4
        /*0000*/ 	.byte	0x04, 0x37
        /*0002*/ 	.short	(.L_59 - .L_58)
.L_58:
        /*0004*/ 	.word	0x00000082


	//----- nvinfo : EIATTR_KPARAM_INFO
	.align		4
.L_59:
        /*0008*/ 	.byte	0x04, 0x17
        /*000a*/ 	.short	(.L_61 - .L_60)
.L_60:
        /*000c*/ 	.word	0x00000000
        /*0010*/ 	.short	0x0008
        /*0012*/ 	.short	0x0030
        /*0014*/ 	.byte	0x00, 0xf0, 0x11, 0x00


	//----- nvinfo : EIATTR_KPARAM_INFO
	.align		4
.L_61:
        /*0018*/ 	.byte	0x04, 0x17
        /*001a*/ 	.short	(.L_63 - .L_62)
.L_62:
        /*001c*/ 	.word	0x00000000
        /*0020*/ 	.short	0x0007
        /*0022*/ 	.short	0x002c
        /*0024*/ 	.byte	0x00, 0xf0, 0x11, 0x00


	//----- nvinfo : EIATTR_KPARAM_INFO
	.align		4
.L_63:
        /*0028*/ 	.byte	0x04, 0x17
        /*002a*/ 	.short	(.L_65 - .L_64)
.L_64:
        /*002c*/ 	.word	0x00000000
        /*0030*/ 	.short	0x0006
        /*0032*/ 	.short	0x0028
        /*0034*/ 	.byte	0x00, 0xf0, 0x11, 0x00


	//----- nvinfo : EIATTR_KPARAM_INFO
	.align		4
.L_65:
        /*0038*/ 	.byte	0x04, 0x17
        /*003a*/ 	.short	(.L_67 - .L_66)
.L_66:
        /*003c*/ 	.word	0x00000000
        /*0040*/ 	.short	0x0005
        /*0042*/ 	.short	0x0024
        /*0044*/ 	.byte	0x00, 0xf0, 0x11, 0x00


	//----- nvinfo : EIATTR_KPARAM_INFO
	.align		4
.L_67:
        /*0048*/ 	.byte	0x04, 0x17
        /*004a*/ 	.short	(.L_69 - .L_68)
.L_68:
        /*004c*/ 	.word	0x00000000
        /*0050*/ 	.short	0x0004
        /*0052*/ 	.short	0x0020
        /*0054*/ 	.byte	0x00, 0xf0, 0x11, 0x00


	//----- nvinfo : EIATTR_KPARAM_INFO
	.align		4
.L_69:
        /*0058*/ 	.byte	0x04, 0x17
        /*005a*/ 	.short	(.L_71 - .L_70)
.L_70:
        /*005c*/ 	.word	0x00000000
        /*0060*/ 	.short	0x0003
        /*0062*/ 	.short	0x0018
        /*0064*/ 	.byte	0x00, 0xf5, 0x21, 0x00


	//----- nvinfo : EIATTR_KPARAM_INFO
	.align		4
.L_71:
        /*0068*/ 	.byte	0x04, 0x17
        /*006a*/ 	.short	(.L_73 - .L_72)
.L_72:
        /*006c*/ 	.word	0x00000000
        /*0070*/ 	.short	0x0002
        /*0072*/ 	.short	0x0010
        /*0074*/ 	.byte	0x00, 0xf5, 0x21, 0x00


	//----- nvinfo : EIATTR_KPARAM_INFO
	.align		4
.L_73:
        /*0078*/ 	.byte	0x04, 0x17
        /*007a*/ 	.short	(.L_75 - .L_74)
.L_74:
        /*007c*/ 	.word	0x00000000
        /*0080*/ 	.short	0x0001
        /*0082*/ 	.short	0x0008
        /*0084*/ 	.byte	0x00, 0xf0, 0x21, 0x00


	//----- nvinfo : EIATTR_KPARAM_INFO
	.align		4
.L_75:
        /*0088*/ 	.byte	0x04, 0x17
        /*008a*/ 	.short	(.L_77 - .L_76)
.L_76:
        /*008c*/ 	.word	0x00000000
        /*0090*/ 	.short	0x0000
        /*0092*/ 	.short	0x0000
        /*0094*/ 	.byte	0x00, 0xf5, 0x21, 0x00


	//----- nvinfo : EIATTR_SPARSE_MMA_MASK
	.align		4
.L_77:
        /*0098*/ 	.byte	0x03, 0x50
        /*009a*/ 	.short	0x0000


	//----- nvinfo : EIATTR_MAXREG_COUNT
	.align		4
        /*009c*/ 	.byte	0x03, 0x1b
        /*009e*/ 	.short	0x00ff


	//----- nvinfo : EIATTR_MERCURY_ISA_VERSION
	.align		4
        /*00a0*/ 	.byte	0x03, 0x5f
        /*00a2*/ 	.short	0x0101


	//----- nvinfo : EIATTR_VRC_CTA_INIT_COUNT
	.align		4
        /*00a4*/ 	.byte	0x02, 0x4a
	.zero		1
	.zero		1


	//----- nvinfo : EIATTR_EXIT_INSTR_OFFSETS
	.align		4
        /*00a8*/ 	.byte	0x04, 0x1c
        /*00aa*/ 	.short	(.L_79 - .L_78)


	//   ....[0]....
.L_78:
        /*00ac*/ 	.word	0x00000120


	//   ....[1]....
        /*00b0*/ 	.word	0x000001b0


	//   ....[2]....
        /*00b4*/ 	.word	0x00000360


	//   ....[3]....
        /*00b8*/ 	.word	0x00000380


	//----- nvinfo : EIATTR_CRS_STACK_SIZE
	.align		4
.L_79:
        /*00bc*/ 	.byte	0x04, 0x1e
        /*00be*/ 	.short	(.L_81 - .L_80)
.L_80:
        /*00c0*/ 	.word	0x00000000


	//----- nvinfo : EIATTR_CBANK_PARAM_SIZE
	.align		4
.L_81:
        /*00c4*/ 	.byte	0x03, 0x19
        /*00c6*/ 	.short	0x0034


	//----- nvinfo : EIATTR_PARAM_CBANK
	.align		4
        /*00c8*/ 	.byte	0x04, 0x0a
        /*00ca*/ 	.short	(.L_83 - .L_82)
	.align		4
.L_82:
        /*00cc*/ 	.word	index@(.nv.constant0._Z19colorTiles_nosharedPjmP5uint2S1_jiiii)
        /*00d0*/ 	.short	0x0380
        /*00d2*/ 	.short	0x0034


	//----- nvinfo : EIATTR_SW_WAR
	.align		4
.L_83:
        /*00d4*/ 	.byte	0x04, 0x36
        /*00d6*/ 	.short	(.L_85 - .L_84)
.L_84:
        /*00d8*/ 	.word	0x00000008
.L_85:


//--------------------- .nv.callgraph             --------------------------
	.section	.nv.callgraph,"",@"SHT_CUDA_CALLGRAPH"
	.align	4
	.sectionentsize	8
	.align		4
        /*0000*/ 	.word	0x00000000
	.align		4
        /*0004*/ 	.word	0xffffffff
	.align		4
        /*0008*/ 	.word	0x00000000
	.align		4
        /*000c*/ 	.word	0xfffffffe
	.align		4
        /*0010*/ 	.word	0x00000000
	.align		4
        /*0014*/ 	.word	0xfffffffd
	.align		4
        /*0018*/ 	.word	0x00000000
	.align		4
        /*001c*/ 	.word	0xfffffffc


//--------------------- .text._Z16sumHist_nosharedPjS_jj --------------------------
	.section	.text._Z16sumHist_nosharedPjS_jj,"ax",@progbits
	.align	128
        .global         _Z16sumHist_nosharedPjS_jj
        .type           _Z16sumHist_nosharedPjS_jj,@function
        .size           _Z16sumHist_nosharedPjS_jj,(.L_x_12 - _Z16sumHist_nosharedPjS_jj)
        .other          _Z16sumHist_nosharedPjS_jj,@"STO_CUDA_ENTRY STV_DEFAULT"
_Z16sumHist_nosharedPjS_jj:
.text._Z16sumHist_nosharedPjS_jj:
[----:B------:R-:W-:Y:S01]  /*0000*/  LDC R1, c[0x0][0x37c] ;  /* 0x0000df00ff017b82 */ /* 0x000fe20000000800 */
[----:B------:R-:W0:Y:S01]  /*0010*/  S2R R0, SR_TID.X ;  /* 0x0000000000007919 */ /* 0x000e220000002100 */
[----:B------:R-:W1:Y:S02]  /*0020*/  LDCU.64 UR10, c[0x0][0x390] ;  /* 0x00007200ff0a77ac */ /* 0x000e640008000a00 */
[----:B-1----:R-:W-:-:S04]  /*0030*/  ISETP.NE.AND P0, PT, RZ, UR11, PT ;  /* 0x0000000bff007c0c */ /* 0x002fc8000bf05270 */
[----:B0-----:R-:W-:-:S13]  /*0040*/  ISETP.GE.U32.OR P0, PT, R0, UR10, !P0 ;  /* 0x0000000a00007c0c */ /* 0x001fda000c706470 */
[----:B------:R-:W-:Y:S05]  /*0050*/  @P0 EXIT ;  /* 0x000000000000094d */ /* 0x000fea0003800000 */
[----:B------:R-:W0:Y:S01]  /*0060*/  LDC.64 R12, c[0x0][0x388] ;  /* 0x0000e200ff0c7b82 */ /* 0x000e220000000a00 */
[----:B------:R-:W-:Y:S01]  /*0070*/  UIADD3 UR4, UPT, UPT, UR11, -0x1, URZ ;  /* 0xffffffff0b047890 */ /* 0x000fe2000fffe0ff */
[----:B------:R-:W1:Y:S05]  /*0080*/  LDCU.64 UR8, c[0x0][0x358] ;  /* 0x00006b00ff0877ac */ /* 0x000e6a0008000a00 */
[----:B------:R-:W-:-:S04]  /*0090*/  MOV R2, UR4 ;  /* 0x0000000400027c02 */ /* 0x000fc80008000f00 */
[----:B------:R-:W-:Y:S01]  /*00a0*/  ISETP.GE.U32.AND P0, PT, R2, 0xf, PT ;  /* 0x0000000f0200780c */ /* 0x000fe20003f06070 */
[----:B------:R-:W-:Y:S01]  /*00b0*/  ULOP3.LUT UR5, UR11, 0xf, URZ, 0xc0, !UPT ;  /* 0x0000000f0b057892 */ /* 0x000fe2000f8ec0ff */
[----:B------:R-:W-:Y:S01]  /*00c0*/  UMOV UR4, URZ ;  /* 0x000000ff00047c82 */ /* 0x000fe20008000000 */
[----:B0-----:R-:W-:-:S05]  /*00d0*/  IMAD.WIDE.U32 R12, R0, 0x4, R12 ;  /* 0x00000004000c7825 */ /* 0x001fca00078e000c */
[----:B-1----:R0:W5:Y:S05]  /*00e0*/  LDG.E R17, desc[UR8][R12.64] ;  /* 0x000000080c117981 */ /* 0x00216a000c1e1900 */
[----:B------:R-:W-:Y:S05]  /*00f0*/  @!P0 BRA `(.L_x_0) ;  /* 0x0000000400ec8947 */ /* 0x000fea0003800000 */
[----:B------:R-:W-:Y:S01]  /*0100*/  MOV R5, UR10 ;  /* 0x0000000a00057c02 */ /* 0x000fe20008000f00 */
[----:B------:R-:W-:Y:S01]  /*0110*/  IMAD.U32 R7, RZ, RZ, UR10 ;  /* 0x0000000aff077e24 */ /* 0x000fe2000f8e00ff */
        /* <DEDUP_REMOVED lines=9> */
[--C-:B------:R-:W-:Y:S01]  /*01b0*/  IMAD R28, R5, 0x2, R0.reuse ;  /* 0x00000002051c7824 */ /* 0x100fe200078e0200 */
[----:B------:R-:W-:Y:S01]  /*01c0*/  MOV R16, UR10 ;  /* 0x0000000a00107c02 */ /* 0x000fe20008000f00 */
[--C-:B------:R-:W-:Y:S01]  /*01d0*/  IMAD R5, R7, 0x3, R0.reuse ;  /* 0x0000000307057824 */ /* 0x100fe200078e0200 */
[----:B------:R-:W-:Y:S01]  /*01e0*/  MOV R29, UR10 ;  /* 0x0000000a001d7c02 */ /* 0x000fe20008000f00 */
[----:B------:R-:W-:Y:S01]  /*01f0*/  ULOP3.LUT UR4, UR11, 0xfffffff0, URZ, 0xc0, !UPT ;  /* 0xfffffff00b047892 */ /* 0x000fe2000f8ec0ff */
[----:B------:R-:W-:Y:S01]  /*0200*/  MOV R19, UR10 ;  /* 0x0000000a00137c02 */ /* 0x000fe20008000f00 */
[--C-:B------:R-:W-:Y:S01]  /*0210*/  IMAD R7, R11, 0x5, R0.reuse ;  /* 0x000000050b077824 */ /* 0x100fe200078e0200 */
[-C--:B------:R-:W-:Y:S01]  /*0220*/  LEA R6, R9, R0.reuse, 0x2 ;  /* 0x0000000009067211 */ /* 0x080fe200078e10ff */
[--C-:B------:R-:W-:Y:S01]  /*0230*/  IMAD R2, R21, 0x6, R0.reuse ;  /* 0x0000000615027824 */ /* 0x100fe200078e0200 */
[-C--:B------:R-:W-:Y:S01]  /*0240*/  LEA R9, R25, R0.reuse, 0x3 ;  /* 0x0000000019097211 */ /* 0x080fe200078e18ff */
[--C-:B------:R-:W-:Y:S01]  /*0250*/  IMAD R8, R23, 0x7, R0.reuse ;  /* 0x0000000717087824 */ /* 0x100fe200078e0200 */
[----:B------:R-:W-:Y:S01]  /*0260*/  IADD3 R3, PT, PT, R0, UR10, RZ ;  /* 0x0000000a00037c10 */ /* 0x000fe2000fffe0ff */
[--C-:B------:R-:W-:Y:S01]  /*0270*/  IMAD R10, R10, 0x9, R0.reuse ;  /* 0x000000090a0a7824 */ /* 0x100fe200078e0200 */
[----:B------:R-:W-:Y:S01]  /*0280*/  MOV R4, R0 ;  /* 0x0000000000047202 */ /* 0x000fe20000000f00 */
[--C-:B------:R-:W-:Y:S01]  /*0290*/  IMAD R11, R14, 0xa, R0.reuse ;  /* 0x0000000a0e0b7824 */ /* 0x100fe200078e0200 */
[----:B------:R-:W-:Y:S01]  /*02a0*/  UIADD3 UR6, UPT, UPT, -UR4, URZ, URZ ;  /* 0x000000ff04067290 */ /* 0x000fe2000fffe1ff */
[----:B------:R-:W-:-:S02]  /*02b0*/  IMAD R25, R16, 0xb, R0 ;  /* 0x0000000b10197824 */ /* 0x000fc400078e0200 */
[--C-:B------:R-:W-:Y:S02]  /*02c0*/  IMAD R27, R27, 0xc, R0.reuse ;  /* 0x0000000c1b1b7824 */ /* 0x100fe400078e0200 */
[--C-:B------:R-:W-:Y:S02]  /*02d0*/  IMAD R29, R29, 0xd, R0.reuse ;  /* 0x0000000d1d1d7824 */ /* 0x100fe400078e0200 */
[--C-:B------:R-:W-:Y:S02]  /*02e0*/  IMAD R24, R19, 0xe, R0.reuse ;  /* 0x0000000e13187824 */ /* 0x100fe400078e0200 */
[----:B------:R-:W-:-:S07]  /*02f0*/  IMAD R26, R15, 0xf, R0 ;  /* 0x0000000f0f1a7824 */ /* 0x000fce00078e0200 */
.L_x_1:
[----:B-1----:R-:W1:Y:S02]  /*0300*/  LDC.64 R14, c[0x0][0x380] ;  /* 0x0000e000ff0e7b82 */ /* 0x002e640000000a00 */
[----:B-1----:R-:W-:-:S06]  /*0310*/  IMAD.WIDE.U32 R18, R4, 0x4, R14 ;  /* 0x0000000404127825 */ /* 0x002fcc00078e000e */
[----:B------:R-:W2:Y:S01]  /*0320*/  LDG.E R18, desc[UR8][R18.64] ;  /* 0x0000000812127981 */ /* 0x000ea2000c1e1900 */
[----:B------:R-:W-:-:S04]  /*0330*/  IMAD.WIDE.U32 R20, R3, 0x4, R14 ;  /* 0x0000000403147825 */ /* 0x000fc800078e000e */
[----:B--2--5:R-:W-:-:S05]  /*0340*/  IMAD.IADD R19, R18, 0x1, R17 ;  /* 0x0000000112137824 */ /* 0x024fca00078e0211 */
[----:B------:R1:W-:Y:S04]  /*0350*/  STG.E desc[UR8][R12.64], R19 ;  /* 0x000000130c007986 */ /* 0x0003e8000c101908 */
[----:B------:R-:W2:Y:S01]  /*0360*/  LDG.E R20, desc[UR8][R20.64] ;  /* 0x0000000814147981 */ /* 0x000ea2000c1e1900 */
[----:B------:R-:W-:Y:S01]  /*0370*/  IMAD.WIDE.U32 R22, R28, 0x4, R14 ;  /* 0x000000041c167825 */ /* 0x000fe200078e000e */
[----:B--2---:R-:W-:-:S05]  /*0380*/  IADD3 R21, PT, PT, R19, R20, RZ ;  /* 0x0000001413157210 */ /* 0x004fca0007ffe0ff */
[----:B------:R2:W-:Y:S04]  /*0390*/  STG.E desc[UR8][R12.64], R21 ;  /* 0x000000150c007986 */ /* 0x0005e8000c101908 */
[----:B------:R-:W3:Y:S01]  /*03a0*/  LDG.E R22, desc[UR8][R22.64] ;  /* 0x0000000816167981 */ /* 0x000ee2000c1e1900 */
[----:B------:R-:W-:Y:S01]  /*03b0*/  IMAD.WIDE.U32 R16, R5, 0x4, R14 ;  /* 0x0000000405107825 */ /* 0x000fe200078e000e */
[----:B---3--:R-:W-:-:S05]  /*03c0*/  IADD3 R23, PT, PT, R21, R22, RZ ;  /* 0x0000001615177210 */ /* 0x008fca0007ffe0ff */
[----:B------:R3:W-:Y:S04]  /*03d0*/  STG.E desc[UR8][R12.64], R23 ;  /* 0x000000170c007986 */ /* 0x0007e8000c101908 */
[----:B------:R-:W4:Y:S01]  /*03e0*/  LDG.E R16, desc[UR8][R16.64] ;  /* 0x0000000810107981 */ /* 0x000f22000c1e1900 */
[----:B-1----:R-:W-:-:S04]  /*03f0*/  IMAD.WIDE.U32 R18, R6, 0x4, R14 ;  /* 0x0000000406127825 */ /* 0x002fc800078e000e */
[----:B----4-:R-:W-:-:S05]  /*0400*/  IMAD.IADD R17, R23, 0x1, R16 ;  /* 0x0000000117117824 */ /* 0x010fca00078e0210 */
[----:B------:R1:W-:Y:S04]  /*0410*/  STG.E desc[UR8][R12.64], R17 ;  /* 0x000000110c007986 */ /* 0x0003e8000c101908 */
[----:B------:R-:W4:Y:S01]  /*0420*/  LDG.E R18, desc[UR8][R18.64] ;  /* 0x0000000812127981 */ /* 0x000f22000c1e1900 */
[----:B--2---:R-:W-:Y:S01]  /*0430*/  IMAD.WIDE.U32 R20, R7, 0x4, R14 ;  /* 0x0000000407147825 */ /* 0x004fe200078e000e */
[----:B----4-:R-:W-:-:S05]  /*0440*/  IADD3 R19, PT, PT, R17, R18, RZ ;  /* 0x0000001211137210 */ /* 0x010fca0007ffe0ff */
[----:B------:R2:W-:Y:S04]  /*0450*/  STG.E desc[UR8][R12.64], R19 ;  /* 0x000000130c007986 */ /* 0x0005e8000c101908 */
[----:B------:R-:W4:Y:S01]  /*0460*/  LDG.E R20, desc[UR8][R20.64] ;  /* 0x0000000814147981 */ /* 0x000f22000c1e1900 */
[----:B---3--:R-:W-:Y:S01]  /*0470*/  IMAD.WIDE.U32 R22, R2, 0x4, R14 ;  /* 0x0000000402167825 */ /* 0x008fe200078e000e */
[----:B----4-:R-:W-:-:S05]  /*0480*/  IADD3 R21, PT, PT, R19, R20, RZ ;  /* 0x0000001413157210 */ /* 0x010fca0007ffe0ff */
        /* <DEDUP_REMOVED lines=34> */
[----:B------:R-:W-:Y:S01]  /*06b0*/  IMAD.WIDE.U32 R14, R26, 0x4, R14 ;  /* 0x000000041a0e7825 */ /* 0x000fe200078e000e */
[----:B----4-:R-:W-:-:S05]  /*06c0*/  IADD3 R17, PT, PT, R21, R22, RZ ;  /* 0x0000001615117210 */ /* 0x010fca0007ffe0ff */
[----:B------:R4:W-:Y:S04]  /*06d0*/  STG.E desc[UR8][R12.64], R17 ;  /* 0x000000110c007986 */ /* 0x0009e8000c101908 */
[----:B------:R0:W4:Y:S01]  /*06e0*/  LDG.E R14, desc[UR8][R14.64] ;  /* 0x000000080e0e7981 */ /* 0x000122000c1e1900 */
[----:B------:R-:W-:Y:S01]  /*06f0*/  UIADD3 UR6, UPT, UPT, UR6, 0x10, URZ ;  /* 0x0000001006067890 */ /* 0x000fe2000fffe0ff */
[----:B---3--:R-:W-:Y:S01]  /*0700*/  IMAD.U32 R16, RZ, RZ, UR10 ;  /* 0x0000000aff107e24 */ /* 0x008fe2000f8e00ff */
[----:B-1----:R-:W-:Y:S01]  /*0710*/  MOV R19, UR10 ;  /* 0x0000000a00137c02 */ /* 0x002fe20008000f00 */
[----:B------:R-:W-:Y:S01]  /*0720*/  IMAD.U32 R18, RZ, RZ, UR10 ;  /* 0x0000000aff127e24 */ /* 0x000fe2000f8e00ff */
[----:B------:R-:W-:Y:S01]  /*0730*/  UISETP.NE.AND UP0, UPT, UR6, URZ, UPT ;  /* 0x000000ff0600728c */ /* 0x000fe2000bf05270 */
[----:B------:R-:W-:Y:S01]  /*0740*/  MOV R20, UR10 ;  /* 0x0000000a00147c02 */ /* 0x000fe20008000f00 */
[C---:B------:R-:W-:Y:S01]  /*0750*/  IMAD R5, R16.reuse, 0x10, R5 ;  /* 0x0000001010057824 */ /* 0x040fe200078e0205 */
[----:B--2---:R-:W-:Y:S01]  /*0760*/  MOV R21, UR10 ;  /* 0x0000000a00157c02 */ /* 0x004fe20008000f00 */
[C---:B------:R-:W-:Y:S01]  /*0770*/  IMAD R8, R19.reuse, 0x10, R8 ;  /* 0x0000001013087824 */ /* 0x040fe200078e0208 */
[----:B------:R-:W-:Y:S01]  /*0780*/  LEA R3, R16, R3, 0x4 ;  /* 0x0000000310037211 */ /* 0x000fe200078e20ff */
[----:B0-----:R-:W-:Y:S01]  /*0790*/  IMAD.U32 R15, RZ, RZ, UR10 ;  /* 0x0000000aff0f7e24 */ /* 0x001fe2000f8e00ff */
[----:B------:R-:W-:Y:S01]  /*07a0*/  LEA R28, R19, R28, 0x4 ;  /* 0x0000001c131c7211 */ /* 0x000fe200078e20ff */
[C---:B------:R-:W-:Y:S01]  /*07b0*/  IMAD R27, R18.reuse, 0x10, R27 ;  /* 0x00000010121b7824 */ /* 0x040fe200078e021b */
[----:B------:R-:W-:Y:S01]  /*07c0*/  LEA R6, R18, R6, 0x4 ;  /* 0x0000000612067211 */ /* 0x000fe200078e20ff */
[C---:B------:R-:W-:Y:S01]  /*07d0*/  IMAD R10, R15.reuse, 0x10, R10 ;  /* 0x000000100f0a7824 */ /* 0x040fe200078e020a */
[----:B------:R-:W-:Y:S01]  /*07e0*/  LEA R7, R20, R7, 0x4 ;  /* 0x0000000714077211 */ /* 0x000fe200078e20ff */
[C---:B------:R-:W-:Y:S01]  /*07f0*/  IMAD R24, R15.reuse, 0x10, R24 ;  /* 0x000000100f187824 */ /* 0x040fe200078e0218 */
[----:B------:R-:W-:-:S02]  /*0800*/  LEA R2, R15, R2, 0x4 ;  /* 0x000000020f027211 */ /* 0x000fc400078e20ff */
[C---:B------:R-:W-:Y:S02]  /*0810*/  LEA R9, R16.reuse, R9, 0x4 ;  /* 0x0000000910097211 */ /* 0x040fe400078e20ff */
[----:B------:R-:W-:Y:S02]  /*0820*/  LEA R25, R16, R25, 0x4 ;  /* 0x0000001910197211 */ /* 0x000fe400078e20ff */
[----:B------:R-:W-:Y:S02]  /*0830*/  LEA R26, R19, R26, 0x4 ;  /* 0x0000001a131a7211 */ /* 0x000fe400078e20ff */
[----:B------:R-:W-:Y:S02]  /*0840*/  LEA R4, R21, R4, 0x4 ;  /* 0x0000000415047211 */ /* 0x000fe400078e20ff */
[----:B----4-:R-:W-:Y:S02]  /*0850*/  IADD3 R17, PT, PT, R17, R14, RZ ;  /* 0x0000000e11117210 */ /* 0x010fe40007ffe0ff */
[----:B------:R-:W-:-:S03]  /*0860*/  MOV R14, UR10 ;  /* 0x0000000a000e7c02 */ /* 0x000fc60008000f00 */
[----:B------:R1:W-:Y:S01]  /*0870*/  STG.E desc[UR8][R12.64], R17 ;  /* 0x000000110c007986 */ /* 0x0003e2000c101908 */
[C---:B------:R-:W-:Y:S02]  /*0880*/  LEA R11, R14.reuse, R11, 0x4 ;  /* 0x0000000b0e0b7211 */ /* 0x040fe400078e20ff */
[----:B------:R-:W-:Y:S01]  /*0890*/  LEA R29, R14, R29, 0x4 ;  /* 0x0000001d0e1d7211 */ /* 0x000fe200078e20ff */
[----:B------:R-:W-:Y:S06]  /*08a0*/  BRA.U UP0, `(.L_x_1) ;  /* 0xfffffff900947547 */ /* 0x000fec000b83ffff */
.L_x_0:
[----:B------:R-:W-:-:S13]  /*08b0*/  ISETP.NE.AND P0, PT, RZ, UR5, PT ;  /* 0x00000005ff007c0c */ /* 0x000fda000bf05270 */
[----:B------:R-:W-:Y:S05]  /*08c0*/  @!P0 EXIT ;  /* 0x000000000000894d */ /* 0x000fea0003800000 */
[----:B------:R-:W-:Y:S01]  /*08d0*/  MOV R2, UR5 ;  /* 0x0000000500027c02 */ /* 0x000fe20008000f00 */
[----:B------:R-:W-:-:S03]  /*08e0*/  ULOP3.LUT UR5, UR11, 0x7, URZ, 0xc0, !UPT ;  /* 0x000000070b057892 */ /* 0x000fc6000f8ec0ff */
[----:B------:R-:W-:-:S13]  /*08f0*/  ISETP.GE.U32.AND P0, PT, R2, 0x8, PT ;  /* 0x000000080200780c */ /* 0x000fda0003f06070 */
[----:B------:R-:W-:Y:S05]  /*0900*/  @!P0 BRA `(.L_x_2) ;  /* 0x0000000000ac8947 */ /* 0x000fea0003800000 */
[----:B------:R-:W2:Y:S01]  /*0910*/  LDC.64 R2, c[0x0][0x380] ;  /* 0x0000e000ff027b82 */ /* 0x000ea20000000a00 */
[----:B------:R-:W-:-:S04]  /*0920*/  IMAD.U32 R7, RZ, RZ, UR4 ;  /* 0x00000004ff077e24 */ /* 0x000fc8000f8e00ff */
[----:B------:R-:W-:-:S04]  /*0930*/  IMAD R7, R7, UR10, R0 ;  /* 0x0000000a07077c24 */ /* 0x000fc8000f8e0200 */
[----:B--2---:R-:W-:-:S06]  /*0940*/  IMAD.WIDE.U32 R4, R7, 0x4, R2 ;  /* 0x0000000407047825 */ /* 0x004fcc00078e0002 */
[----:B------:R-:W1:Y:S01]  /*0950*/  LDG.E R4, desc[UR8][R4.64] ;  /* 0x0000000804047981 */ /* 0x000e62000c1e1900 */
[----:B------:R-:W-:-:S05]  /*0960*/  IADD3 R9, PT, PT, R7, UR10, RZ ;  /* 0x0000000a07097c10 */ /* 0x000fca000fffe0ff */
[----:B------:R-:W-:Y:S01]  /*0970*/  IMAD.WIDE.U32 R6, R9, 0x4, R2 ;  /* 0x0000000409067825 */ /* 0x000fe200078e0002 */
[----:B-1---5:R-:W-:-:S05]  /*0980*/  IADD3 R17, PT, PT, R17, R4, RZ ;  /* 0x0000000411117210 */ /* 0x022fca0007ffe0ff */
[----:B------:R1:W-:Y:S04]  /*0990*/  STG.E desc[UR8][R12.64], R17 ;  /* 0x000000110c007986 */ /* 0x0003e8000c101908 */
[----:B------:R-:W2:Y:S01]  /*09a0*/  LDG.E R6, desc[UR8][R6.64] ;  /* 0x0000000806067981 */ /* 0x000ea2000c1e1900 */
[----:B------:R-:W-:-:S05]  /*09b0*/  IADD3 R15, PT, PT, R9, UR10, RZ ;  /* 0x0000000a090f7c10 */ /* 0x000fca000fffe0ff */
[----:B------:R-:W-:-:S04]  /*09c0*/  IMAD.WIDE.U32 R8, R15, 0x4, R2 ;  /* 0x000000040f087825 */ /* 0x000fc800078e0002 */
[----:B--2---:R-:W-:-:S05]  /*09d0*/  IMAD.IADD R11, R17, 0x1, R6 ;  /* 0x00000001110b7824 */ /* 0x004fca00078e0206 */
[----:B------:R2:W-:Y:S04]  /*09e0*/  STG.E desc[UR8][R12.64], R11 ;  /* 0x0000000b0c007986 */ /* 0x0005e8000c101908 */
[----:B------:R-:W3:Y:S01]  /*09f0*/  LDG.E R8, desc[UR8][R8.64] ;  /* 0x0000000808087981 */ /* 0x000ee2000c1e1900 */
[----:B------:R-:W-:-:S05]  /*0a00*/  IADD3 R19, PT, PT, R15, UR10, RZ ;  /* 0x0000000a0f137c10 */ /* 0x000fca000fffe0ff */
[----:B------:R-:W-:Y:S01]  /*0a10*/  IMAD.WIDE.U32 R4, R19, 0x4, R2 ;  /* 0x0000000413047825 */ /* 0x000fe200078e0002 */
[----:B---3--:R-:W-:-:S05]  /*0a20*/  IADD3 R15, PT, PT, R11, R8, RZ ;  /* 0x000000080b0f7210 */ /* 0x008fca0007ffe0ff */
[----:B------:R3:W-:Y:S04]  /*0a30*/  STG.E desc[UR8][R12.64], R15 ;  /* 0x0000000f0c007986 */ /* 0x0007e8000c101908 */
[----:B------:R-:W1:Y:S01]  /*0a40*/  LDG.E R4, desc[UR8][R4.64] ;  /* 0x0000000804047981 */ /* 0x000e62000c1e1900 */
[----:B------:R-:W-:-:S05]  /*0a50*/  IADD3 R19, PT, PT, R19, UR10, RZ ;  /* 0x0000000a13137c10 */ /* 0x000fca000fffe0ff */
[----:B------:R-:W-:-:S04]  /*0a60*/  IMAD.WIDE.U32 R6, R19, 0x4, R2 ;  /* 0x0000000413067825 */ /* 0x000fc800078e0002 */
[----:B-1----:R-:W-:-:S05]  /*0a70*/  IMAD.IADD R17, R15, 0x1, R4 ;  /* 0x000000010f117824 */ /* 0x002fca00078e0204 */
[----:B------:R1:W-:Y:S04]  /*0a80*/  STG.E desc[UR8][R12.64], R17 ;  /* 0x000000110c007986 */ /* 0x0003e8000c101908 */
[----:B------:R-:W2:Y:S01]  /*0a90*/  LDG.E R6, desc[UR8][R6.64] ;  /* 0x0000000806067981 */ /* 0x000ea2000c1e1900 */
[----:B------:R-:W-:-:S05]  /*0aa0*/  IADD3 R19, PT, PT, R19, UR10, RZ ;  /* 0x0000000a13137c10 */ /* 0x000fca000fffe0ff */
[----:B------:R-:W-:Y:S01]  /*0ab0*/  IMAD.WIDE.U32 R8, R19, 0x4, R2 ;  /* 0x0000000413087825 */ /* 0x000fe200078e0002 */
[----:B--2---:R-:W-:-:S05]  /*0ac0*/  IADD3 R11, PT, PT, R17, R6, RZ ;  /* 0x00000006110b7210 */ /* 0x004fca0007ffe0ff */
[----:B------:R2:W-:Y:S04]  /*0ad0*/  STG.E desc[UR8][R12.64], R11 ;  /* 0x0000000b0c007986 */ /* 0x0005e8000c101908 */
[----:B------:R-:W3:Y:S01]  /*0ae0*/  LDG.E R8, desc[UR8][R8.64] ;  /* 0x0000000808087981 */ /* 0x000ee2000c1e1900 */
[----:B------:R-:W-:-:S05]  /*0af0*/  IADD3 R19, PT, PT, R19, UR10, RZ ;  /* 0x0000000a13137c10 */ /* 0x000fca000fffe0ff */
[----:B------:R-:W-:-:S04]  /*0b00*/  IMAD.WIDE.U32 R4, R19, 0x4, R2 ;  /* 0x0000000413047825 */ /* 0x000fc800078e0002 */
[----:B---3--:R-:W-:-:S05]  /*0b10*/  IMAD.IADD R15, R11, 0x1, R8 ;  /* 0x000000010b0f7824 */ /* 0x008fca00078e0208 */
[----:B------:R2:W-:Y:S04]  /*0b20*/  STG.E desc[UR8][R12.64], R15 ;  /* 0x0000000f0c007986 */ /* 0x0005e8000c101908 */
[----:B------:R-:W3:Y:S01]  /*0b30*/  LDG.E R4, desc[UR8][R4.64] ;  /* 0x0000000804047981 */ /* 0x000ee2000c1e1900 */
[----:B------:R-:W-:-:S05]  /*0b40*/  IADD3 R19, PT, PT, R19, UR10, RZ ;  /* 0x0000000a13137c10 */ /* 0x000fca000fffe0ff */
[----:B------:R-:W-:Y:S01]  /*0b50*/  IMAD.WIDE.U32 R2, R19, 0x4, R2 ;  /* 0x0000000413027825 */ /* 0x000fe200078e0002 */
[----:B---3--:R-:W-:-:S05]  /*0b60*/  IADD3 R7, PT, PT, R15, R4, RZ ;  /* 0x000000040f077210 */ /* 0x008fca0007ffe0ff */
[----:B------:R2:W-:Y:S04]  /*0b70*/  STG.E desc[UR8][R12.64], R7 ;  /* 0x000000070c007986 */ /* 0x0005e8000c101908 */
[----:B------:R-:W1:Y:S01]  /*0b80*/  LDG.E R2, desc[UR8][R2.64] ;  /* 0x0000000802027981 */ /* 0x000e62000c1e1900 */
[----:B------:R-:W-:Y:S01]  /*0b90*/  UIADD3 UR4, UPT, UPT, UR4, 0x8, URZ ;  /* 0x0000000804047890 */ /* 0x000fe2000fffe0ff */
[----:B-1----:R-:W-:-:S05]  /*0ba0*/  IADD3 R17, PT, PT, R7, R2, RZ ;  /* 0x0000000207117210 */ /* 0x002fca0007ffe0ff */
[----:B------:R2:W-:Y:S06]  /*0bb0*/  STG.E desc[UR8][R12.64], R17 ;  /* 0x000000110c007986 */ /* 0x0005ec000c101908 */
.L_x_2:
[----:B------:R-:W-:-:S13]  /*0bc0*/  ISETP.NE.AND P0, PT, RZ, UR5, PT ;  /* 0x00000005ff007c0c */ /* 0x000fda000bf05270 */
[----:B------:R-:W-:Y:S05]  /*0bd0*/  @!P0 EXIT ;  /* 0x000000000000894d */ /* 0x000fea0003800000 */
[----:B------:R-:W-:Y:S01]  /*0be0*/  IMAD.U32 R2, RZ, RZ, UR5 ;  /* 0x00000005ff027e24 */ /* 0x000fe2000f8e00ff */
[----:B------:R-:W-:-:S04]  /*0bf0*/  ULOP3.LUT UR5, UR11, 0x3, URZ, 0xc0, !UPT ;  /* 0x000000030b057892 */ /* 0x000fc8000f8ec0ff */
[----:B------:R-:W-:-:S13]  /*0c00*/  ISETP.GE.U32.AND P0, PT, R2, 0x4, PT ;  /* 0x000000040200780c */ /* 0x000fda0003f06070 */
[----:B------:R-:W-:Y:S05]  /*0c10*/  @!P0 BRA `(.L_x_3) ;  /* 0x00000000005c8947 */ /* 0x000fea0003800000 */
[----:B------:R-:W3:Y:S01]  /*0c20*/  LDC.64 R2, c[0x0][0x380] ;  /* 0x0000e000ff027b82 */ /* 0x000ee20000000a00 */
[----:B--2---:R-:W-:-:S05]  /*0c30*/  MOV R7, UR4 ;  /* 0x0000000400077c02 */ /* 0x004fca0008000f00 */
[----:B------:R-:W-:-:S04]  /*0c40*/  IMAD R7, R7, UR10, R0 ;  /* 0x0000000a07077c24 */ /* 0x000fc8000f8e0200 */
[----:B---3--:R-:W-:-:S06]  /*0c50*/  IMAD.WIDE.U32 R4, R7, 0x4, R2 ;  /* 0x0000000407047825 */ /* 0x008fcc00078e0002 */
[----:B------:R-:W1:Y:S01]  /*0c60*/  LDG.E R4, desc[UR8][R4.64] ;  /* 0x0000000804047981 */ /* 0x000e62000c1e1900 */
[----:B------:R-:W-:-:S05]  /*0c70*/  IADD3 R9, PT, PT, R7, UR10, RZ ;  /* 0x0000000a07097c10 */ /* 0x000fca000fffe0ff */
[----:B------:R-:W-:Y:S01]  /*0c80*/  IMAD.WIDE.U32 R6, R9, 0x4, R2 ;  /* 0x0000000409067825 */ /* 0x000fe200078e0002 */
[----:B-1---5:R-:W-:-:S05]  /*0c90*/  IADD3 R17, PT, PT, R17, R4, RZ ;  /* 0x0000000411117210 */ /* 0x022fca0007ffe0ff */
[----:B------:R1:W-:Y:S04]  /*0ca0*/  STG.E desc[UR8][R12.64], R17 ;  /* 0x000000110c007986 */ /* 0x0003e8000c101908 */
[----:B------:R-:W2:Y:S01]  /*0cb0*/  LDG.E R6, desc[UR8][R6.64] ;  /* 0x0000000806067981 */ /* 0x000ea2000c1e1900 */
[----:B------:R-:W-:-:S04]  /*0cc0*/  VIADD R15, R9, UR10 ;  /* 0x0000000a090f7c36 */ /* 0x000fc80008000000 */
[----:B------:R-:W-:Y:S01]  /*0cd0*/  IMAD.WIDE.U32 R8, R15, 0x4, R2 ;  /* 0x000000040f087825 */ /* 0x000fe200078e0002 */
[----:B--2---:R-:W-:-:S05]  /*0ce0*/  IADD3 R11, PT, PT, R17, R6, RZ ;  /* 0x00000006110b7210 */ /* 0x004fca0007ffe0ff */
[----:B------:R3:W-:Y:S04]  /*0cf0*/  STG.E desc[UR8][R12.64], R11 ;  /* 0x0000000b0c007986 */ /* 0x0007e8000c101908 */
[----:B------:R-:W2:Y:S01]  /*0d00*/  LDG.E R8, desc[UR8][R8.64] ;  /* 0x0000000808087981 */ /* 0x000ea2000c1e1900 */
[----:B------:R-:W-:-:S05]  /*0d10*/  IADD3 R15, PT, PT, R15, UR10, RZ ;  /* 0x0000000a0f0f7c10 */ /* 0x000fca000fffe0ff */
[----:B------:R-:W-:Y:S01]  /*0d20*/  IMAD.WIDE.U32 R2, R15, 0x4, R2 ;  /* 0x000000040f027825 */ /* 0x000fe200078e0002 */
[----:B--2---:R-:W-:-:S05]  /*0d30*/  IADD3 R5, PT, PT, R11, R8, RZ ;  /* 0x000000080b057210 */ /* 0x004fca0007ffe0ff */
[----:B------:R3:W-:Y:S04]  /*0d40*/  STG.E desc[UR8][R12.64], R5 ;  /* 0x000000050c007986 */ /* 0x0007e8000c101908 */
[----:B------:R-:W1:Y:S01]  /*0d50*/  LDG.E R2, desc[UR8][R2.64] ;  /* 0x0000000802027981 */ /* 0x000e62000c1e1900 */
[----:B------:R-:W-:Y:S01]  /*0d60*/  UIADD3 UR4, UPT, UPT, UR4, 0x4, URZ ;  /* 0x0000000404047890 */ /* 0x000fe2000fffe0ff */
[----:B-1----:R-:W-:-:S05]  /*0d70*/  IMAD.IADD R17, R5, 0x1, R2 ;  /* 0x0000000105117824 */ /* 0x002fca00078e0202 */
[----:B------:R3:W-:Y:S06]  /*0d80*/  STG.E desc[UR8][R12.64], R17 ;  /* 0x000000110c007986 */ /* 0x0007ec000c101908 */
.L_x_3:
[----:B------:R-:W-:-:S13]  /*0d90*/  ISETP.NE.AND P0, PT, RZ, UR5, PT ;  /* 0x00000005ff007c0c */ /* 0x000fda000bf05270 */
[----:B------:R-:W-:Y:S05]  /*0da0*/  @!P0 EXIT ;  /* 0x000000000000894d */ /* 0x000fea0003800000 */
[----:B---3--:R-:W3:Y:S01]  /*0db0*/  LDC.64 R4, c[0x0][0x380] ;  /* 0x0000e000ff047b82 */ /* 0x008ee20000000a00 */
[----:B--2---:R-:W-:Y:S01]  /*0dc0*/  MOV R7, UR4 ;  /* 0x0000000400077c02 */ /* 0x004fe20008000f00 */
[----:B------:R-:W-:-:S04]  /*0dd0*/  UIADD3 UR5, UPT, UPT, -UR5, URZ, URZ ;  /* 0x000000ff05057290 */ /* 0x000fc8000fffe1ff */
[----:B------:R-:W-:-:S08]  /*0de0*/  IMAD R7, R7, UR10, R0 ;  /* 0x0000000a07077c24 */ /* 0x000fd0000f8e0200 */
.L_x_4:
[----:B---3--:R-:W-:-:S06]  /*0df0*/  IMAD.WIDE.U32 R2, R7, 0x4, R4 ;  /* 0x0000000407027825 */ /* 0x008fcc00078e0004 */
[----:B------:R-:W1:Y:S01]  /*0e00*/  LDG.E R2, desc[UR8][R2.64] ;  /* 0x0000000802027981 */ /* 0x000e62000c1e1900 */
[----:B------:R-:W-:Y:S01]  /*0e10*/  UIADD3 UR5, UPT, UPT, UR5, 0x1, URZ ;  /* 0x0000000105057890 */ /* 0x000fe2000fffe0ff */
[----:B------:R-:W-:-:S03]  /*0e20*/  IADD3 R7, PT, PT, R7, UR10, RZ ;  /* 0x0000000a07077c10 */ /* 0x000fc6000fffe0ff */
[----:B------:R-:W-:Y:S01]  /*0e30*/  UISETP.NE.AND UP0, UPT, UR5, URZ, UPT ;  /* 0x000000ff0500728c */ /* 0x000fe2000bf05270 */
[----:B-12--5:R-:W-:-:S05]  /*0e40*/  IADD3 R17, PT, PT, R2, R17, RZ ;  /* 0x0000001102117210 */ /* 0x026fca0007ffe0ff */
[----:B------:R2:W-:Y:S03]  /*0e50*/  STG.E desc[UR8][R12.64], R17 ;  /* 0x000000110c007986 */ /* 0x0005e6000c101908 */
[----:B------:R-:W-:Y:S05]  /*0e60*/  BRA.U UP0, `(.L_x_4) ;  /* 0xfffffffd00e07547 */ /* 0x000fea000b83ffff */
[----:B------:R-:W-:Y:S05]  /*0e70*/  EXIT ;  /* 0x000000000000794d */ /* 0x000fea0003800000 */
.L_x_5:
[----:B------:R-:W-:-:S00]  /*0e80*/  BRA `(.L_x_5) ;  /* 0xfffffffc00fc7947 */ /* 0x000fc0000383ffff */
[----:B------:R-:W-:-:S00]  /*0e90*/  NOP ;  /* 0x0000000000007918 */ /* 0x000fc00000000000 */
        /* <DEDUP_REMOVED lines=14> */
.L_x_12:


//--------------------- .text._Z17histCalc_nosharedPjS_jiiiij --------------------------
	.section	.text._Z17histCalc_nosharedPjS_jiiiij,"ax",@progbits
	.align	128
        .global         _Z17histCalc_nosharedPjS_jiiiij
        .type           _Z17histCalc_nosharedPjS_jiiiij,@function
        .size           _Z17histCalc_nosharedPjS_jiiiij,(.L_x_13 - _Z17histCalc_nosharedPjS_jiiiij)
        .other          _Z17histCalc_nosharedPjS_jiiiij,@"STO_CUDA_ENTRY STV_DEFAULT"
_Z17histCalc_nosharedPjS_jiiiij:
.text._Z17histCalc_nosharedPjS_jiiiij:
[----:B------:R-:W-:Y:S01]  /*0000*/  LDC R1, c[0x0][0x37c] ;  /* 0x0000df00ff017b82 */ /* 0x000fe20000000800 */
[----:B------:R-:W0:Y:S07]  /*0010*/  S2R R7, SR_TID.X ;  /* 0x0000000000077919 */ /* 0x000e2e0000002100 */
[----:B------:R-:W1:Y:S01]  /*0020*/  LDC R0, c[0x0][0x364] ;  /* 0x0000d900ff007b82 */ /* 0x000e620000000800 */
[----:B------:R-:W2:Y:S01]  /*0030*/  LDCU UR7, c[0x0][0x3a0] ;  /* 0x00007400ff0777ac */ /* 0x000ea20008000800 */
[----:B------:R-:W1:Y:S01]  /*0040*/  S2R R3, SR_TID.Y ;  /* 0x0000000000037919 */ /* 0x000e620000002200 */
[----:B------:R-:W2:Y:S05]  /*0050*/  LDCU.64 UR4, c[0x0][0x398] ;  /* 0x00007300ff0477ac */ /* 0x000eaa0008000a00 */
[----:B------:R-:W0:Y:S01]  /*0060*/  S2UR UR9, SR_CTAID.X ;  /* 0x00000000000979c3 */ /* 0x000e220000002500 */
[----:B------:R-:W3:Y:S07]  /*0070*/  LDCU UR6, c[0x0][0x394] ;  /* 0x00007280ff0677ac */ /* 0x000eee0008000800 */
[----:B------:R-:W0:Y:S01]  /*0080*/  LDC R6, c[0x0][0x360] ;  /* 0x0000d800ff067b82 */ /* 0x000e220000000800 */
[----:B--2---:R-:W-:-:S07]  /*0090*/  UIADD3 UR5, UPT, UPT, UR7, 0x1, -UR5 ;  /* 0x0000000107057890 */ /* 0x004fce000fffe805 */
[----:B------:R-:W1:Y:S01]  /*00a0*/  S2UR UR8, SR_CTAID.Y ;  /* 0x00000000000879c3 */ /* 0x000e620000002600 */
[----:B---3--:R-:W-:Y:S01]  /*00b0*/  UIADD3 UR4, UPT, UPT, UR4, 0x1, -UR6 ;  /* 0x0000000104047890 */ /* 0x008fe2000fffe806 */
[----:B0-----:R-:W-:-:S05]  /*00c0*/  IMAD R7, R6, UR9, R7 ;  /* 0x0000000906077c24 */ /* 0x001fca000f8e0207 */
[----:B------:R-:W-:Y:S01]  /*00d0*/  ISETP.GT.AND P0, PT, R7, UR5, PT ;  /* 0x0000000507007c0c */ /* 0x000fe2000bf04270 */
[----:B-1----:R-:W-:-:S05]  /*00e0*/  IMAD R0, R0, UR8, R3 ;  /* 0x0000000800007c24 */ /* 0x002fca000f8e0203 */
[----:B------:R-:W-:-:S13]  /*00f0*/  ISETP.GT.OR P0, PT, R0, UR4, P0 ;  /* 0x0000000400007c0c */ /* 0x000fda0008704670 */
[----:B------:R-:W-:Y:S05]  /*0100*/  @P0 EXIT ;  /* 0x000000000000094d */ /* 0x000fea0003800000 */
[----:B------:R-:W0:Y:S01]  /*0110*/  LDC.64 R2, c[0x0][0x388] ;  /* 0x0000e200ff027b82 */ /* 0x000e220000000a00 */
[----:B------:R-:W1:Y:S01]  /*0120*/  LDCU.64 UR6, c[0x0][0x358] ;  /* 0x00006b00ff0677ac */ /* 0x000e620008000a00 */
[----:B------:R-:W-:Y:S01]  /*0130*/  IMAD R5, R0, UR4, R7 ;  /* 0x0000000400057c24 */ /* 0x000fe2000f8e0207 */
[----:B------:R-:W2:Y:S03]  /*0140*/  LDCU UR8, c[0x0][0x3a4] ;  /* 0x00007480ff0877ac */ /* 0x000ea60008000800 */
[----:B0-----:R-:W-:-:S05]  /*0150*/  IMAD.WIDE R2, R5, 0x4, R2 ;  /* 0x0000000405027825 */ /* 0x001fca00078e0202 */
[----:B-1----:R-:W3:Y:S01]  /*0160*/  LDG.E R9, desc[UR6][R2.64] ;  /* 0x0000000602097981 */ /* 0x002ee2000c1e1900 */
[----:B--2---:R-:W0:Y:S01]  /*0170*/  I2F.U32.RP R8, UR8 ;  /* 0x0000000800087d06 */ /* 0x004e220008209000 */
[----:B------:R-:W1:Y:S01]  /*0180*/  LDCU UR5, c[0x0][0x370] ;  /* 0x00006e00ff0577ac */ /* 0x000e620008000800 */
[----:B------:R-:W-:-:S06]  /*0190*/  ISETP.NE.U32.AND P1, PT, RZ, UR8, PT ;  /* 0x00000008ff007c0c */ /* 0x000fcc000bf25070 */
[----:B0-----:R-:W0:Y:S01]  /*01a0*/  MUFU.RCP R8, R8 ;  /* 0x0000000800087308 */ /* 0x001e220000001000 */
[----:B-1----:R-:W-:-:S04]  /*01b0*/  IMAD R6, R6, UR5, RZ ;  /* 0x0000000506067c24 */ /* 0x002fc8000f8e02ff */
[----:B------:R-:W-:Y:S01]  /*01c0*/  IMAD R6, R0, R6, R7 ;  /* 0x0000000600067224 */ /* 0x000fe200078e0207 */
[----:B0-----:R-:W-:-:S04]  /*01d0*/  IADD3 R4, PT, PT, R8, 0xffffffe, RZ ;  /* 0x0ffffffe08047810 */ /* 0x001fc80007ffe0ff */
[----:B------:R0:W1:Y:S02]  /*01e0*/  F2I.FTZ.U32.TRUNC.NTZ R5, R4 ;  /* 0x0000000400057305 */ /* 0x000064000021f000 */
[----:B0-----:R-:W-:Y:S01]  /*01f0*/  HFMA2 R4, -RZ, RZ, 0, 0 ;  /* 0x00000000ff047431 */ /* 0x001fe200000001ff */
[----:B-1----:R-:W-:-:S05]  /*0200*/  IADD3 R11, PT, PT, RZ, -R5, RZ ;  /* 0x80000005ff0b7210 */ /* 0x002fca0007ffe0ff */
[----:B------:R-:W-:-:S04]  /*0210*/  IMAD R11, R11, UR8, RZ ;  /* 0x000000080b0b7c24 */ /* 0x000fc8000f8e02ff */
[----:B------:R-:W-:-:S06]  /*0220*/  IMAD.HI.U32 R5, R5, R11, R4 ;  /* 0x0000000b05057227 */ /* 0x000fcc00078e0004 */
[----:B------:R-:W-:-:S05]  /*0230*/  IMAD.HI.U32 R5, R5, R6, RZ ;  /* 0x0000000605057227 */ /* 0x000fca00078e00ff */
[----:B------:R-:W-:-:S05]  /*0240*/  IADD3 R5, PT, PT, -R5, RZ, RZ ;  /* 0x000000ff05057210 */ /* 0x000fca0007ffe1ff */
[----:B------:R-:W-:-:S05]  /*0250*/  IMAD R6, R5, UR8, R6 ;  /* 0x0000000805067c24 */ /* 0x000fca000f8e0206 */
[----:B------:R-:W-:-:S13]  /*0260*/  ISETP.GE.U32.AND P0, PT, R6, UR8, PT ;  /* 0x0000000806007c0c */ /* 0x000fda000bf06070 */
[----:B------:R-:W-:-:S04]  /*0270*/  @P0 IADD3 R6, PT, PT, R6, -UR8, RZ ;  /* 0x8000000806060c10 */ /* 0x000fc8000fffe0ff */
[----:B------:R-:W-:-:S13]  /*0280*/  ISETP.GE.U32.AND P0, PT, R6, UR8, PT ;  /* 0x0000000806007c0c */ /* 0x000fda000bf06070 */
[----:B------:R-:W-:Y:S02]  /*0290*/  @P0 IADD3 R6, PT, PT, R6, -UR8, RZ ;  /* 0x8000000806060c10 */ /* 0x000fe4000fffe0ff */
[----:B------:R-:W-:Y:S02]  /*02a0*/  @!P1 LOP3.LUT R6, RZ, UR8, RZ, 0x33, !PT ;  /* 0x00000008ff069c12 */ /* 0x000fe4000f8e33ff */
[----:B---3--:R-:W-:-:S13]  /*02b0*/  ISETP.NE.AND P2, PT, R9, -0x1, PT ;  /* 0xffffffff0900780c */ /* 0x008fda0003f45270 */
[----:B------:R-:W-:Y:S05]  /*02c0*/  @!P2 EXIT ;  /* 0x000000000000a94d */ /* 0x000fea0003800000 */
[----:B------:R-:W0:Y:S01]  /*02d0*/  LDC.64 R2, c[0x0][0x380] ;  /* 0x0000e000ff027b82 */ /* 0x000e220000000a00 */
[----:B------:R-:W1:Y:S01]  /*02e0*/  LDCU UR4, c[0x0][0x390] ;  /* 0x00007200ff0477ac */ /* 0x000e620008000800 */
[----:B------:R-:W-:Y:S01]  /*02f0*/  MOV R5, 0x1 ;  /* 0x0000000100057802 */ /* 0x000fe20000000f00 */
[----:B-1----:R-:W-:-:S04]  /*0300*/  IMAD R9, R6, UR4, R9 ;  /* 0x0000000406097c24 */ /* 0x002fc8000f8e0209 */
[----:B0-----:R-:W-:-:S05]  /*0310*/  IMAD.WIDE.U32 R2, R9, 0x4, R2 ;  /* 0x0000000409027825 */ /* 0x001fca00078e0002 */
[----:B------:R-:W-:Y:S01]  /*0320*/  REDG.E.ADD.STRONG.GPU desc[UR6][R2.64], R5 ;  /* 0x000000050200798e */ /* 0x000fe2000c12e106 */
[----:B------:R-:W-:Y:S05]  /*0330*/  EXIT ;  /* 0x000000000000794d */ /* 0x000fea0003800000 */
.L_x_6:
        /* <DEDUP_REMOVED lines=12> */
.L_x_13:


//--------------------- .text._Z19colorTiles_nosharedPjmP5uint2S1_jiiii --------------------------
	.section	.text._Z19colorTiles_nosharedPjmP5uint2S1_jiiii,"ax",@progbits
	.align	128
        .global         _Z19colorTiles_nosharedPjmP5uint2S1_jiiii
        .type           _Z19colorTiles_nosharedPjmP5uint2S1_jiiii,@function
        .size           _Z19colorTiles_nosharedPjmP5uint2S1_jiiii,(.L_x_14 - _Z19colorTiles_nosharedPjmP5uint2S1_jiiii)
        .other          _Z19colorTiles_nosharedPjmP5uint2S1_jiiii,@"STO_CUDA_ENTRY STV_DEFAULT"
_Z19colorTiles_nosharedPjmP5uint2S1_jiiii:
.text._Z19colorTiles_nosharedPjmP5uint2S1_jiiii:
[----:B------:R-:W-:Y:S01]  /*0000*/  LDC R1, c[0x0][0x37c] ;  /* 0x0000df00ff017b82 */ /* 0x000fe20000000800 */
[----:B------:R-:W0:Y:S07]  /*0010*/  S2R R5, SR_TID.X ;  /* 0x0000000000057919 */ /* 0x000e2e0000002100 */
[----:B------:R-:W1:Y:S01]  /*0020*/  LDC R0, c[0x0][0x364] ;  /* 0x0000d900ff007b82 */ /* 0x000e620000000800 */
[----:B------:R-:W2:Y:S01]  /*0030*/  LDCU.64 UR8, c[0x0][0x3a8] ;  /* 0x00007500ff0877ac */ /* 0x000ea20008000a00 */
[----:B------:R-:W1:Y:S01]  /*0040*/  S2R R3, SR_TID.Y ;  /* 0x0000000000037919 */ /* 0x000e620000002200 */
[----:B------:R-:W3:Y:S05]  /*0050*/  LDCU UR6, c[0x0][0x3a4] ;  /* 0x00007480ff0677ac */ /* 0x000eea0008000800 */
[----:B------:R-:W0:Y:S08]  /*0060*/  S2UR UR5, SR_CTAID.X ;  /* 0x00000000000579c3 */ /* 0x000e300000002500 */
[----:B------:R-:W0:Y:S08]  /*0070*/  LDC R2, c[0x0][0x360] ;  /* 0x0000d800ff027b82 */ /* 0x000e300000000800 */
[----:B------:R-:W1:Y:S01]  /*0080*/  S2UR UR4, SR_CTAID.Y ;  /* 0x00000000000479c3 */ /* 0x000e620000002600 */
[----:B0-----:R-:W-:-:S04]  /*0090*/  IMAD R2, R2, UR5, R5 ;  /* 0x0000000502027c24 */ /* 0x001fc8000f8e0205 */
[----:B--2---:R-:W-:Y:S02]  /*00a0*/  VIADD R15, R2, UR9 ;  /* 0x00000009020f7c36 */ /* 0x004fe40008000000 */
[----:B-1----:R-:W-:Y:S01]  /*00b0*/  IMAD R0, R0, UR4, R3 ;  /* 0x0000000400007c24 */ /* 0x002fe2000f8e0203 */
[----:B------:R-:W0:Y:S02]  /*00c0*/  LDCU UR4, c[0x0][0x3b0] ;  /* 0x00007600ff0477ac */ /* 0x000e240008000800 */
[----:B------:R-:W-:Y:S01]  /*00d0*/  ISETP.GE.AND P0, PT, R15, UR9, PT ;  /* 0x000000090f007c0c */ /* 0x000fe2000bf06270 */
[----:B---3--:R-:W-:-:S05]  /*00e0*/  VIADD R13, R0, UR6 ;  /* 0x00000006000d7c36 */ /* 0x008fca0008000000 */
[----:B------:R-:W-:-:S04]  /*00f0*/  ISETP.LT.OR P0, PT, R13, UR6, !P0 ;  /* 0x000000060d007c0c */ /* 0x000fc8000c701670 */
[----:B------:R-:W-:-:S04]  /*0100*/  ISETP.GT.OR P0, PT, R13, UR8, P0 ;  /* 0x000000080d007c0c */ /* 0x000fc80008704670 */
[----:B0-----:R-:W-:-:S13]  /*0110*/  ISETP.GT.OR P0, PT, R15, UR4, P0 ;  /* 0x000000040f007c0c */ /* 0x001fda0008704670 */
[----:B------:R-:W-:Y:S05]  /*0120*/  @P0 EXIT ;  /* 0x000000000000094d */ /* 0x000fea0003800000 */
[----:B------:R-:W0:Y:S01]  /*0130*/  LDCU UR6, c[0x0][0x3a0] ;  /* 0x00007400ff0677ac */ /* 0x000e220008000800 */
[----:B------:R-:W1:Y:S01]  /*0140*/  LDC.64 R6, c[0x0][0x380] ;  /* 0x0000e000ff067b82 */ /* 0x000e620000000a00 */
[----:B------:R-:W-:Y:S01]  /*0150*/  SHF.R.S32.HI R0, RZ, 0x1f, R13 ;  /* 0x0000001fff007819 */ /* 0x000fe2000001140d */
[----:B------:R-:W2:Y:S01]  /*0160*/  LDCU.64 UR4, c[0x0][0x388] ;  /* 0x00007100ff0477ac */ /* 0x000ea20008000a00 */
[----:B0-----:R-:W-:-:S03]  /*0170*/  ISETP.NE.AND P0, PT, RZ, UR6, PT ;  /* 0x00000006ff007c0c */ /* 0x001fc6000bf05270 */
[----:B--2---:R-:W-:Y:S02]  /*0180*/  IMAD R0, R0, UR4, RZ ;  /* 0x0000000400007c24 */ /* 0x004fe4000f8e02ff */
[----:B-1----:R-:W-:-:S04]  /*0190*/  IMAD.WIDE.U32 R6, R13, UR4, R6 ;  /* 0x000000040d067c25 */ /* 0x002fc8000f8e0006 */
[----:B------:R-:W-:-:S04]  /*01a0*/  IMAD R9, R13, UR5, R0 ;  /* 0x000000050d097c24 */ /* 0x000fc8000f8e0200 */
[----:B------:R-:W-:Y:S05]  /*01b0*/  @!P0 EXIT ;  /* 0x000000000000894d */ /* 0x000fea0003800000 */
[----:B------:R-:W0:Y:S01]  /*01c0*/  LDC.64 R2, c[0x0][0x390] ;  /* 0x0000e400ff027b82 */ /* 0x000e220000000a00 */
[----:B------:R-:W-:Y:S01]  /*01d0*/  IADD3 R7, PT, PT, R7, R9, RZ ;  /* 0x0000000907077210 */ /* 0x000fe20007ffe0ff */
[----:B------:R-:W-:Y:S01]  /*01e0*/  IMAD.MOV.U32 R17, RZ, RZ, RZ ;  /* 0x000000ffff117224 */ /* 0x000fe200078e00ff */
[----:B------:R-:W1:Y:S01]  /*01f0*/  LDCU.64 UR4, c[0x0][0x358] ;  /* 0x00006b00ff0477ac */ /* 0x000e620008000a00 */
[----:B------:R-:W-:Y:S01]  /*0200*/  IMAD.WIDE R6, R15, 0x4, R6 ;  /* 0x000000040f067825 */ /* 0x000fe200078e0206 */
[----:B------:R-:W2:Y:S03]  /*0210*/  LDCU UR6, c[0x0][0x3a0] ;  /* 0x00007400ff0677ac */ /* 0x000ea60008000800 */
[----:B------:R-:W3:Y:S03]  /*0220*/  LDC.64 R4, c[0x0][0x398] ;  /* 0x0000e600ff047b82 */ /* 0x000ee60000000a00 */
.L_x_10:
[----:B0-----:R-:W-:-:S05]  /*0230*/  IMAD.WIDE.U32 R8, R17, 0x8, R2 ;  /* 0x0000000811087825 */ /* 0x001fca00078e0002 */
[----:B-1----:R-:W4:Y:S01]  /*0240*/  LDG.E R0, desc[UR4][R8.64] ;  /* 0x0000000408007981 */ /* 0x002f22000c1e1900 */
[----:B------:R-:W-:Y:S01]  /*0250*/  BSSY.RECONVERGENT B0, `(.L_x_7) ;  /* 0x000000d000007945 */ /* 0x000fe20003800200 */
[----:B----4-:R-:W-:-:S13]  /*0260*/  ISETP.GT.U32.AND P0, PT, R0, R15, PT ;  /* 0x0000000f0000720c */ /* 0x010fda0003f04070 */
[----:B------:R-:W-:Y:S05]  /*0270*/  @P0 BRA `(.L_x_8) ;  /* 0x0000000000280947 */ /* 0x000fea0003800000 */
[----:B---3--:R-:W-:-:S05]  /*0280*/  IMAD.WIDE.U32 R10, R17, 0x8, R4 ;  /* 0x00000008110a7825 */ /* 0x008fca00078e0004 */
[----:B------:R-:W3:Y:S02]  /*0290*/  LDG.E R0, desc[UR4][R10.64] ;  /* 0x000000040a007981 */ /* 0x000ee4000c1e1900 */
[----:B---3--:R-:W-:-:S13]  /*02a0*/  ISETP.GE.U32.AND P0, PT, R0, R15, PT ;  /* 0x0000000f0000720c */ /* 0x008fda0003f06070 */
[----:B------:R-:W-:Y:S05]  /*02b0*/  @!P0 BRA `(.L_x_8) ;  /* 0x0000000000188947 */ /* 0x000fea0003800000 */
[----:B------:R-:W3:Y:S02]  /*02c0*/  LDG.E R8, desc[UR4][R8.64+0x4] ;  /* 0x0000040408087981 */ /* 0x000ee4000c1e1900 */
[----:B---3--:R-:W-:-:S13]  /*02d0*/  ISETP.GT.U32.AND P0, PT, R8, R13, PT ;  /* 0x0000000d0800720c */ /* 0x008fda0003f04070 */
[----:B------:R-:W-:Y:S05]  /*02e0*/  @P0 BRA `(.L_x_8) ;  /* 0x00000000000c0947 */ /* 0x000fea0003800000 */
[----:B------:R-:W3:Y:S02]  /*02f0*/  LDG.E R10, desc[UR4][R10.64+0x4] ;  /* 0x000004040a0a7981 */ /* 0x000ee4000c1e1900 */
[----:B---3--:R-:W-:-:S13]  /*0300*/  ISETP.GE.U32.AND P0, PT, R10, R13, PT ;  /* 0x0000000d0a00720c */ /* 0x008fda0003f06070 */
[----:B------:R-:W-:Y:S05]  /*0310*/  @P0 BRA `(.L_x_9) ;  /* 0x0000000000140947 */ /* 0x000fea0003800000 */
.L_x_8:
[----:B--2---:R-:W-:Y:S05]  /*0320*/  BSYNC.RECONVERGENT B0 ;  /* 0x0000000000007941 */ /* 0x004fea0003800200 */
.L_x_7:
[----:B------:R-:W-:-:S04]  /*0330*/  IADD3 R17, PT, PT, R17, 0x1, RZ ;  /* 0x0000000111117810 */ /* 0x000fc80007ffe0ff */
[----:B------:R-:W-:-:S13]  /*0340*/  ISETP.NE.AND P0, PT, R17, UR6, PT ;  /* 0x0000000611007c0c */ /* 0x000fda000bf05270 */
[----:B------:R-:W-:Y:S05]  /*0350*/  @P0 BRA `(.L_x_10) ;  /* 0xfffffffc00b40947 */ /* 0x000fea000383ffff */
[----:B------:R-:W-:Y:S05]  /*0360*/  EXIT ;  /* 0x000000000000794d */ /* 0x000fea0003800000 */
.L_x_9:
[----:B------:R-:W-:Y:S01]  /*0370*/  STG.E desc[UR4][R6.64], R17 ;  /* 0x0000001106007986 */ /* 0x000fe2000c101904 */
[----:B--2---:R-:W-:Y:S05]  /*0380*/  EXIT ;  /* 0x000000000000794d */ /* 0x004fea0003800000 */
.L_x_11:
        /* <DEDUP_REMOVED lines=15> */
.L_x_14:


//--------------------- .nv.shared.reserved.0     --------------------------
	.section	.nv.shared.reserved.0,"aw",@nobits
	.weak		__nv_reservedSMEM_offset_0_alias
	.size		__nv_reservedSMEM_offset_0_alias, 0, 64
	.other		__nv_reservedSMEM_offset_0_alias,@"STO_CUDA_RESERVED_SHARED STV_DEFAULT"
__nv_reservedSMEM_offset_0_alias:
	.zero		0
	.zero		64


//--------------------- .nv.constant0._Z16sumHist_nosharedPjS_jj --------------------------
	.section	.nv.constant0._Z16sumHist_nosharedPjS_jj,"a",@progbits
	.sectionflags	@""
	.align	4
.nv.constant0._Z16sumHist_nosharedPjS_jj:
	.zero		920


//--------------------- .nv.constant0._Z17histCalc_nosharedPjS_jiiiij --------------------------
	.section	.nv.constant0._Z17histCalc_nosharedPjS_jiiiij,"a",@progbits
	.sectionflags	@""
	.align	4
.nv.constant0._Z17histCalc_nosharedPjS_jiiiij:
	.zero		936


//--------------------- .nv.constant0._Z19colorTiles_nosharedPjmP5uint2S1_jiiii --------------------------
	.section	.nv.constant0._Z19colorTiles_nosharedPjmP5uint2S1_jiiii,"a",@progbits
	.sectionflags	@""
	.align	4
.nv.constant0._Z19colorTiles_nosharedPjmP5uint2S1_jiiii:
	.zero		948


//--------------------- SYMBOLS --------------------------

	.type		.nv.reservedSmem.offset0,@object
	.size		.nv.reservedSmem.offset0,0x4
